//
// Generated by NVIDIA NVVM Compiler
//
// Compiler Build ID: CL-36424714
// Cuda compilation tools, release 13.0, V13.0.88
// Based on NVVM 20.0.0
//

.version 9.0
.target sm_100
.address_size 64

	// .globl	_Z14MatrixMultiplyPdS_S_ii
.global .align 4 .b8 precalc_xorwow_matrix[102400];
.global .align 4 .b8 precalc_xorwow_offset_matrix[102400];
.global .align 4 .b8 mrg32k3aM1[2304];
.global .align 4 .b8 mrg32k3aM2[2304];
.global .align 4 .b8 mrg32k3aM1SubSeq[2016];
.global .align 4 .b8 mrg32k3aM2SubSeq[2016];
.global .align 4 .b8 mrg32k3aM1Seq[2304];
.global .align 4 .b8 mrg32k3aM2Seq[2304];
.const .align 8 .b8 __cr_lgamma_table[72];

.visible .entry _Z14MatrixMultiplyPdS_S_ii(
	.param .u64 .ptr .align 1 _Z14MatrixMultiplyPdS_S_ii_param_0,
	.param .u64 .ptr .align 1 _Z14MatrixMultiplyPdS_S_ii_param_1,
	.param .u64 .ptr .align 1 _Z14MatrixMultiplyPdS_S_ii_param_2,
	.param .u32 _Z14MatrixMultiplyPdS_S_ii_param_3,
	.param .u32 _Z14MatrixMultiplyPdS_S_ii_param_4
)
{
	.reg .pred 	%p<11>;
	.reg .b32 	%r<42>;
	.reg .b64 	%rd<53>;
	.reg .b64 	%fd<75>;

	ld.param.u64 	%rd7, [_Z14MatrixMultiplyPdS_S_ii_param_0];
	ld.param.u64 	%rd8, [_Z14MatrixMultiplyPdS_S_ii_param_1];
	ld.param.u64 	%rd6, [_Z14MatrixMultiplyPdS_S_ii_param_2];
	ld.param.u32 	%r18, [_Z14MatrixMultiplyPdS_S_ii_param_3];
	ld.param.u32 	%r19, [_Z14MatrixMultiplyPdS_S_ii_param_4];
	cvta.to.global.u64 	%rd1, %rd8;
	cvta.to.global.u64 	%rd2, %rd7;
	mov.u32 	%r20, %ctaid.y;
	mov.u32 	%r21, %ntid.y;
	mov.u32 	%r22, %tid.y;
	mad.lo.s32 	%r1, %r20, %r21, %r22;
	mov.u32 	%r23, %ctaid.x;
	mov.u32 	%r24, %ntid.x;
	mov.u32 	%r25, %tid.x;
	mad.lo.s32 	%r2, %r23, %r24, %r25;
	max.s32 	%r26, %r1, %r2;
	setp.ge.s32 	%p1, %r26, %r18;
	@%p1 bra 	$L__BB0_14;
	setp.lt.s32 	%p2, %r19, 1;
	mov.f64 	%fd74, 0d0000000000000000;
	@%p2 bra 	$L__BB0_13;
	mul.lo.s32 	%r3, %r19, %r1;
	and.b32  	%r4, %r19, 7;
	setp.lt.u32 	%p3, %r19, 8;
	mov.f64 	%fd74, 0d0000000000000000;
	mov.b32 	%r40, 0;
	@%p3 bra 	$L__BB0_5;
	and.b32  	%r40, %r19, 2147483640;
	neg.s32 	%r38, %r40;
	shl.b32 	%r7, %r18, 3;
	mul.wide.u32 	%rd9, %r3, 8;
	add.s64 	%rd10, %rd9, %rd2;
	add.s64 	%rd52, %rd10, 32;
	mov.f64 	%fd74, 0d0000000000000000;
	mul.wide.s32 	%rd13, %r18, 8;
	mov.u32 	%r37, %r2;
$L__BB0_4:
	.pragma "nounroll";
	ld.global.f64 	%fd17, [%rd52+-32];
	mul.wide.s32 	%rd11, %r37, 8;
	add.s64 	%rd12, %rd1, %rd11;
	ld.global.f64 	%fd18, [%rd12];
	fma.rn.f64 	%fd19, %fd17, %fd18, %fd74;
	ld.global.f64 	%fd20, [%rd52+-24];
	add.s64 	%rd14, %rd12, %rd13;
	ld.global.f64 	%fd21, [%rd14];
	fma.rn.f64 	%fd22, %fd20, %fd21, %fd19;
	ld.global.f64 	%fd23, [%rd52+-16];
	add.s64 	%rd15, %rd14, %rd13;
	ld.global.f64 	%fd24, [%rd15];
	fma.rn.f64 	%fd25, %fd23, %fd24, %fd22;
	ld.global.f64 	%fd26, [%rd52+-8];
	add.s64 	%rd16, %rd15, %rd13;
	ld.global.f64 	%fd27, [%rd16];
	fma.rn.f64 	%fd28, %fd26, %fd27, %fd25;
	ld.global.f64 	%fd29, [%rd52];
	add.s64 	%rd17, %rd16, %rd13;
	ld.global.f64 	%fd30, [%rd17];
	fma.rn.f64 	%fd31, %fd29, %fd30, %fd28;
	ld.global.f64 	%fd32, [%rd52+8];
	add.s64 	%rd18, %rd17, %rd13;
	ld.global.f64 	%fd33, [%rd18];
	fma.rn.f64 	%fd34, %fd32, %fd33, %fd31;
	ld.global.f64 	%fd35, [%rd52+16];
	add.s64 	%rd19, %rd18, %rd13;
	ld.global.f64 	%fd36, [%rd19];
	fma.rn.f64 	%fd37, %fd35, %fd36, %fd34;
	ld.global.f64 	%fd38, [%rd52+24];
	add.s64 	%rd20, %rd19, %rd13;
	ld.global.f64 	%fd39, [%rd20];
	fma.rn.f64 	%fd74, %fd38, %fd39, %fd37;
	add.s32 	%r38, %r38, 8;
	add.s32 	%r37, %r37, %r7;
	add.s64 	%rd52, %rd52, 64;
	setp.ne.s32 	%p4, %r38, 0;
	@%p4 bra 	$L__BB0_4;
$L__BB0_5:
	setp.eq.s32 	%p5, %r4, 0;
	@%p5 bra 	$L__BB0_13;
	and.b32  	%r13, %r19, 3;
	setp.lt.u32 	%p6, %r4, 4;
	@%p6 bra 	$L__BB0_8;
	add.s32 	%r28, %r40, %r3;
	mul.wide.u32 	%rd21, %r28, 8;
	add.s64 	%rd22, %rd2, %rd21;
	ld.global.f64 	%fd41, [%rd22];
	mad.lo.s32 	%r29, %r40, %r18, %r2;
	mul.wide.s32 	%rd23, %r29, 8;
	add.s64 	%rd24, %rd1, %rd23;
	ld.global.f64 	%fd42, [%rd24];
	fma.rn.f64 	%fd43, %fd41, %fd42, %fd74;
	cvt.u64.u32 	%rd25, %r3;
	cvt.u64.u32 	%rd26, %r40;
	add.s64 	%rd27, %rd26, %rd25;
	shl.b64 	%rd28, %rd27, 3;
	add.s64 	%rd29, %rd2, %rd28;
	ld.global.f64 	%fd44, [%rd29+8];
	mul.wide.s32 	%rd30, %r18, 8;
	add.s64 	%rd31, %rd24, %rd30;
	ld.global.f64 	%fd45, [%rd31];
	fma.rn.f64 	%fd46, %fd44, %fd45, %fd43;
	ld.global.f64 	%fd47, [%rd29+16];
	add.s64 	%rd32, %rd31, %rd30;
	ld.global.f64 	%fd48, [%rd32];
	fma.rn.f64 	%fd49, %fd47, %fd48, %fd46;
	ld.global.f64 	%fd50, [%rd29+24];
	add.s64 	%rd33, %rd32, %rd30;
	ld.global.f64 	%fd51, [%rd33];
	fma.rn.f64 	%fd74, %fd50, %fd51, %fd49;
	add.s32 	%r40, %r40, 4;
$L__BB0_8:
	setp.eq.s32 	%p7, %r13, 0;
	@%p7 bra 	$L__BB0_13;
	setp.eq.s32 	%p8, %r13, 1;
	@%p8 bra 	$L__BB0_11;
	add.s32 	%r30, %r40, %r3;
	mul.wide.u32 	%rd34, %r30, 8;
	add.s64 	%rd35, %rd2, %rd34;
	ld.global.f64 	%fd53, [%rd35];
	mad.lo.s32 	%r31, %r40, %r18, %r2;
	mul.wide.s32 	%rd36, %r31, 8;
	add.s64 	%rd37, %rd1, %rd36;
	ld.global.f64 	%fd54, [%rd37];
	fma.rn.f64 	%fd55, %fd53, %fd54, %fd74;
	cvt.u64.u32 	%rd38, %r3;
	cvt.u64.u32 	%rd39, %r40;
	add.s64 	%rd40, %rd39, %rd38;
	shl.b64 	%rd41, %rd40, 3;
	add.s64 	%rd42, %rd2, %rd41;
	ld.global.f64 	%fd56, [%rd42+8];
	mul.wide.s32 	%rd43, %r18, 8;
	add.s64 	%rd44, %rd37, %rd43;
	ld.global.f64 	%fd57, [%rd44];
	fma.rn.f64 	%fd74, %fd56, %fd57, %fd55;
	add.s32 	%r40, %r40, 2;
$L__BB0_11:
	and.b32  	%r32, %r19, 1;
	setp.eq.b32 	%p9, %r32, 1;
	not.pred 	%p10, %p9;
	@%p10 bra 	$L__BB0_13;
	add.s32 	%r33, %r40, %r3;
	mul.wide.u32 	%rd45, %r33, 8;
	add.s64 	%rd46, %rd2, %rd45;
	ld.global.f64 	%fd58, [%rd46];
	mad.lo.s32 	%r34, %r40, %r18, %r2;
	mul.wide.s32 	%rd47, %r34, 8;
	add.s64 	%rd48, %rd1, %rd47;
	ld.global.f64 	%fd59, [%rd48];
	fma.rn.f64 	%fd74, %fd58, %fd59, %fd74;
$L__BB0_13:
	mad.lo.s32 	%r35, %r18, %r1, %r2;
	cvt.rn.f64.s32 	%fd60, %r35;
	add.f64 	%fd61, %fd74, %fd60;
	mul.lo.s32 	%r36, %r18, %r18;
	cvt.rn.f64.u32 	%fd62, %r36;
	div.rn.f64 	%fd63, %fd61, %fd62;
	cvt.rn.f64.u32 	%fd64, %r18;
	mul.f64 	%fd65, %fd63, %fd64;
	fma.rn.f64 	%fd66, %fd65, 0d3FF8000000000000, %fd74;
	cvta.to.global.u64 	%rd49, %rd6;
	mul.wide.s32 	%rd50, %r35, 8;
	add.s64 	%rd51, %rd49, %rd50;
	st.global.f64 	[%rd51], %fd66;
$L__BB0_14:
	ret;

}
	// .globl	_Z20GenerateRandomMatrixPdiiy
.visible .entry _Z20GenerateRandomMatrixPdiiy(
	.param .u64 .ptr .align 1 _Z20GenerateRandomMatrixPdiiy_param_0,
	.param .u32 _Z20GenerateRandomMatrixPdiiy_param_1,
	.param .u32 _Z20GenerateRandomMatrixPdiiy_param_2,
	.param .u64 _Z20GenerateRandomMatrixPdiiy_param_3
)
{
	.reg .pred 	%p<5>;
	.reg .b32 	%r<16>;
	.reg .b64 	%rd<18>;
	.reg .b64 	%fd<5>;

	ld.param.u64 	%rd1, [_Z20GenerateRandomMatrixPdiiy_param_0];
	ld.param.u32 	%r3, [_Z20GenerateRandomMatrixPdiiy_param_1];
	ld.param.u32 	%r4, [_Z20GenerateRandomMatrixPdiiy_param_2];
	ld.param.u64 	%rd2, [_Z20GenerateRandomMatrixPdiiy_param_3];
	mov.u32 	%r6, %ctaid.x;
	mov.u32 	%r7, %ntid.x;
	mov.u32 	%r8, %tid.x;
	mad.lo.s32 	%r1, %r6, %r7, %r8;
	mov.u32 	%r9, %ctaid.y;
	mov.u32 	%r10, %ntid.y;
	mov.u32 	%r11, %tid.y;
	mad.lo.s32 	%r12, %r9, %r10, %r11;
	max.s32 	%r13, %r3, %r4;
	setp.gt.s32 	%p1, %r13, 100;
	setp.ge.s32 	%p2, %r1, %r3;
	setp.ge.s32 	%p3, %r12, %r4;
	or.pred  	%p4, %p2, %p3;
	@%p4 bra 	$L__BB1_2;
	cvta.to.global.u64 	%rd3, %rd1;
	mul.lo.s32 	%r14, %r3, %r12;
	cvt.s64.s32 	%rd4, %r14;
	cvt.s64.s32 	%rd5, %r1;
	add.s64 	%rd6, %rd4, %rd5;
	add.s64 	%rd7, %rd6, %rd2;
	mad.lo.s64 	%rd8, %rd7, 6364136223846793005, 1442695040888963407;
	mul.hi.u64 	%rd9, %rd8, 3;
	sub.s64 	%rd10, %rd8, %rd9;
	shr.u64 	%rd11, %rd10, 1;
	add.s64 	%rd12, %rd11, %rd9;
	shr.u64 	%rd13, %rd12, 62;
	mul.lo.s64 	%rd14, %rd13, 9223372036854775807;
	sub.s64 	%rd15, %rd8, %rd14;
	cvt.rn.f64.u64 	%fd1, %rd15;
	mul.f64 	%fd2, %fd1, 0d3C00000000000000;
	selp.f64 	%fd3, 0d4024000000000000, 0d3FF0000000000000, %p1;
	div.rn.f64 	%fd4, %fd2, %fd3;
	add.s32 	%r15, %r14, %r1;
	mul.wide.s32 	%rd16, %r15, 8;
	add.s64 	%rd17, %rd3, %rd16;
	st.global.f64 	[%rd17], %fd4;
$L__BB1_2:
	ret;

}


// ===== COMPILED SASS (sm_100) =====

	.target	sm_100

	.elftype	@"ET_EXEC"


//--------------------- .note.nv.tkinfo           --------------------------
	.section	.note.nv.tkinfo,"",@"SHT_NOTE"
	.sectionflags	@"SHF_NOTE_NV_TKINFO"
	.tkinfo
        /*0018*/ 	.word	0x00000002
        /*0030*/ 	.string	""
        /*0030*/ 	.string	"ptxas"
        /*0030*/ 	.string	"Cuda compilation tools, release 13.0, V13.0.88"
        /*0030*/ 	.string	"Build cuda_13.0.r13.0/compiler.36424714_0"
        /*0030*/ 	.string	"-arch sm_100 -m 64 "



//--------------------- .note.nv.cuinfo           --------------------------
	.section	.note.nv.cuinfo,"",@"SHT_NOTE"
	.sectionflags	@"SHF_NOTE_NV_CUINFO"
        /*0018*/ 	.short	0x0002
        /*001a*/ 	.short	0x0064
        /*001c*/ 	.short	0x0082
	.zero		2


//--------------------- .nv.info                  --------------------------
	.section	.nv.info,"",@"SHT_CUDA_INFO"
	.align	4


	//----- nvinfo : EIATTR_REGCOUNT
	.align		4
        /*0000*/ 	.byte	0x04, 0x2f
        /*0002*/ 	.short	(.L_10 - .L_9)
	.align		4
.L_9:
        /*0004*/ 	.word	index@(_Z14MatrixMultiplyPdS_S_ii)
        /*0008*/ 	.word	0x00000020


	//----- nvinfo : EIATTR_FRAME_SIZE
	.align		4
.L_10:
        /*000c*/ 	.byte	0x04, 0x11
        /*000e*/ 	.short	(.L_12 - .L_11)
	.align		4
.L_11:
        /*0010*/ 	.word	index@($__internal_1_$__cuda_sm20_div_rn_f64_full)
        /*0014*/ 	.word	0x00000000


	//----- nvinfo : EIATTR_FRAME_SIZE
	.align		4
.L_12:
        /*0018*/ 	.byte	0x04, 0x11
        /*001a*/ 	.short	(.L_14 - .L_13)
	.align		4
.L_13:
        /*001c*/ 	.word	index@(_Z14MatrixMultiplyPdS_S_ii)
        /*0020*/ 	.word	0x00000000


	//----- nvinfo : EIATTR_REGCOUNT
	.align		4
.L_14:
        /*0024*/ 	.byte	0x04, 0x2f
        /*0026*/ 	.short	(.L_16 - .L_15)
	.align		4
.L_15:
        /*0028*/ 	.word	index@(_Z20GenerateRandomMatrixPdiiy)
        /*002c*/ 	.word	0x0000001a


	//----- nvinfo : EIATTR_FRAME_SIZE
	.align		4
.L_16:
        /*0030*/ 	.byte	0x04, 0x11
        /*0032*/ 	.short	(.L_18 - .L_17)
	.align		4
.L_17:
        /*0034*/ 	.word	index@($__internal_0_$__cuda_sm20_div_rn_f64_full)
        /*0038*/ 	.word	0x00000000


	//----- nvinfo : EIATTR_FRAME_SIZE
	.align		4
.L_18:
        /*003c*/ 	.byte	0x04, 0x11
        /*003e*/ 	.short	(.L_20 - .L_19)
	.align		4
.L_19:
        /*0040*/ 	.word	index@(_Z20GenerateRandomMatrixPdiiy)
        /*0044*/ 	.word	0x00000000


	//----- nvinfo : EIATTR_MIN_STACK_SIZE
	.align		4
.L_20:
        /*0048*/ 	.byte	0x04, 0x12
        /*004a*/ 	.short	(.L_22 - .L_21)
	.align		4
.L_21:
        /*004c*/ 	.word	index@(_Z20GenerateRandomMatrixPdiiy)
        /*0050*/ 	.word	0x00000000


	//----- nvinfo : EIATTR_MIN_STACK_SIZE
	.align		4
.L_22:
        /*0054*/ 	.byte	0x04, 0x12
        /*0056*/ 	.short	(.L_24 - .L_23)
	.align		4
.L_23:
        /*0058*/ 	.word	index@(_Z14MatrixMultiplyPdS_S_ii)
        /*005c*/ 	.word	0x00000000
.L_24:


//--------------------- .nv.compat                --------------------------
	.section	.nv.compat,"",@"SHT_CUDA_COMPAT_INFO"
	.align	4
        /*0000*/ 	.byte	0x02, 0x09, 0x00, 0x00, 0x02, 0x02, 0x01, 0x00, 0x02, 0x05, 0x05, 0x00, 0x03, 0x07, 0x01, 0x01
        /*0010*/ 	.byte	0x02, 0x03, 0x00, 0x00, 0x02, 0x06, 0x01, 0x00, 0x04, 0x0b, 0x08, 0x00, 0x01, 0x00, 0x00, 0x00
        /*0020*/ 	.byte	0x00, 0x00, 0x00, 0x00


//--------------------- .nv.info._Z20GenerateRandomMatrixPdiiy --------------------------
	.section	.nv.info._Z20GenerateRandomMatrixPdiiy,"",@"SHT_CUDA_INFO"
	.sectionflags	@""
	.align	4


	//----- nvinfo : EIATTR_CUDA_API_VERSION
	.align		4
        /*0000*/ 	.byte	0x04, 0x37
        /*0002*/ 	.short	(.L_26 - .L_25)
.L_25:
        /*0004*/ 	.word	0x00000082


	//----- nvinfo : EIATTR_KPARAM_INFO
	.align		4
.L_26:
        /*0008*/ 	.byte	0x04, 0x17
        /*000a*/ 	.short	(.L_28 - .L_27)
.L_27:
        /*000c*/ 	.word	0x00000000
        /*0010*/ 	.short	0x0003
        /*0012*/ 	.short	0x0010
        /*0014*/ 	.byte	0x00, 0xf0, 0x21, 0x00


	//----- nvinfo : EIATTR_KPARAM_INFO
	.align		4
.L_28:
        /*0018*/ 	.byte	0x04, 0x17
        /*001a*/ 	.short	(.L_30 - .L_29)
.L_29:
        /*001c*/ 	.word	0x00000000
        /*0020*/ 	.short	0x0002
        /*0022*/ 	.short	0x000c
        /*0024*/ 	.byte	0x00, 0xf0, 0x11, 0x00


	//----- nvinfo : EIATTR_KPARAM_INFO
	.align		4
.L_30:
        /*0028*/ 	.byte	0x04, 0x17
        /*002a*/ 	.short	(.L_32 - .L_31)
.L_31:
        /*002c*/ 	.word	0x00000000
        /*0030*/ 	.short	0x0001
        /*0032*/ 	.short	0x0008
        /*0034*/ 	.byte	0x00, 0xf0, 0x11, 0x00


	//----- nvinfo : EIATTR_KPARAM_INFO
	.align		4
.L_32:
        /*0038*/ 	.byte	0x04, 0x17
        /*003a*/ 	.short	(.L_34 - .L_33)
.L_33:
        /*003c*/ 	.word	0x00000000
        /*0040*/ 	.short	0x0000
        /*0042*/ 	.short	0x0000
        /*0044*/ 	.byte	0x00, 0xf5, 0x21, 0x00


	//----- nvinfo : EIATTR_SPARSE_MMA_MASK
	.align		4
.L_34:
        /*0048*/ 	.byte	0x03, 0x50
        /*004a*/ 	.short	0x0000


	//----- nvinfo : EIATTR_MAXREG_COUNT
	.align		4
        /*004c*/ 	.byte	0x03, 0x1b
        /*004e*/ 	.short	0x00ff


	//----- nvinfo : EIATTR_MERCURY_ISA_VERSION
	.align		4
        /*0050*/ 	.byte	0x03, 0x5f
        /*0052*/ 	.short	0x0101


	//----- nvinfo : EIATTR_VRC_CTA_INIT_COUNT
	.align		4
        /*0054*/ 	.byte	0x02, 0x4a
	.zero		1
	.zero		1


	//----- nvinfo : EIATTR_EXIT_INSTR_OFFSETS
	.align		4
        /*0058*/ 	.byte	0x04, 0x1c
        /*005a*/ 	.short	(.L_36 - .L_35)


	//   ....[0]....
.L_35:
        /*005c*/ 	.word	0x000000c0


	//   ....[1]....
        /*0060*/ 	.word	0x000004a0


	//----- nvinfo : EIATTR_CRS_STACK_SIZE
	.align		4
.L_36:
        /*0064*/ 	.byte	0x04, 0x1e
        /*0066*/ 	.short	(.L_38 - .L_37)
.L_37:
        /*0068*/ 	.word	0x00000000


	//----- nvinfo : EIATTR_CBANK_PARAM_SIZE
	.align		4
.L_38:
        /*006c*/ 	.byte	0x03, 0x19
        /*006e*/ 	.short	0x0018


	//----- nvinfo : EIATTR_PARAM_CBANK
	.align		4
        /*0070*/ 	.byte	0x04, 0x0a
        /*0072*/ 	.short	(.L_40 - .L_39)
	.align		4
.L_39:
        /*0074*/ 	.word	index@(.nv.constant0._Z20GenerateRandomMatrixPdiiy)
        /*0078*/ 	.short	0x0380
        /*007a*/ 	.short	0x0018


	//----- nvinfo : EIATTR_SW_WAR
	.align		4
.L_40:
        /*007c*/ 	.byte	0x04, 0x36
        /*007e*/ 	.short	(.L_42 - .L_41)
.L_41:
        /*0080*/ 	.word	0x00000008
.L_42:


//--------------------- .nv.info._Z14MatrixMultiplyPdS_S_ii --------------------------
	.section	.nv.info._Z14MatrixMultiplyPdS_S_ii,"",@"SHT_CUDA_INFO"
	.sectionflags	@""
	.align	4


	//----- nvinfo : EIATTR_CUDA_API_VERSION
	.align		4
        /*0000*/ 	.byte	0x04, 0x37
        /*0002*/ 	.short	(.L_44 - .L_43)
.L_43:
        /*0004*/ 	.word	0x00000082


	//----- nvinfo : EIATTR_KPARAM_INFO
	.align		4
.L_44:
        /*0008*/ 	.byte	0x04, 0x17
        /*000a*/ 	.short	(.L_46 - .L_45)
.L_45:
        /*000c*/ 	.word	0x00000000
        /*0010*/ 	.short	0x0004
        /*0012*/ 	.short	0x001c
        /*0014*/ 	.byte	0x00, 0xf0, 0x11, 0x00


	//----- nvinfo : EIATTR_KPARAM_INFO
	.align		4
.L_46:
        /*0018*/ 	.byte	0x04, 0x17
        /*001a*/ 	.short	(.L_48 - .L_47)
.L_47:
        /*001c*/ 	.word	0x00000000
        /*0020*/ 	.short	0x0003
        /*0022*/ 	.short	0x0018
        /*0024*/ 	.byte	0x00, 0xf0, 0x11, 0x00


	//----- nvinfo : EIATTR_KPARAM_INFO
	.align		4
.L_48:
        /*0028*/ 	.byte	0x04, 0x17
        /*002a*/ 	.short	(.L_50 - .L_49)
.L_49:
        /*002c*/ 	.word	0x00000000
        /*0030*/ 	.short	0x0002
        /*0032*/ 	.short	0x0010
        /*0034*/ 	.byte	0x00, 0xf5, 0x21, 0x00


	//----- nvinfo : EIATTR_KPARAM_INFO
	.align		4
.L_50:
        /*0038*/ 	.byte	0x04, 0x17
        /*003a*/ 	.short	(.L_52 - .L_51)
.L_51:
        /*003c*/ 	.word	0x00000000
        /*0040*/ 	.short	0x0001
        /*0042*/ 	.short	0x0008
        /*0044*/ 	.byte	0x00, 0xf5, 0x21, 0x00


	//----- nvinfo : EIATTR_KPARAM_INFO
	.align		4
.L_52:
        /*0048*/ 	.byte	0x04, 0x17
        /*004a*/ 	.short	(.L_54 - .L_53)
.L_53:
        /*004c*/ 	.word	0x00000000
        /*0050*/ 	.short	0x0000
        /*0052*/ 	.short	0x0000
        /*0054*/ 	.byte	0x00, 0xf5, 0x21, 0x00


	//----- nvinfo : EIATTR_SPARSE_MMA_MASK
	.align		4
.L_54:
        /*0058*/ 	.byte	0x03, 0x50
        /*005a*/ 	.short	0x0000


	//----- nvinfo : EIATTR_MAXREG_COUNT
	.align		4
        /*005c*/ 	.byte	0x03, 0x1b
        /*005e*/ 	.short	0x00ff


	//----- nvinfo : EIATTR_MERCURY_ISA_VERSION
	.align		4
        /*0060*/ 	.byte	0x03, 0x5f
        /*0062*/ 	.short	0x0101


	//----- nvinfo : EIATTR_VRC_CTA_INIT_COUNT
	.align		4
        /*0064*/ 	.byte	0x02, 0x4a
	.zero		1
	.zero		1


	//----- nvinfo : EIATTR_EXIT_INSTR_OFFSETS
	.align		4
        /*0068*/ 	.byte	0x04, 0x1c
        /*006a*/ 	.short	(.L_56 - .L_55)


	//   ....[0]....
.L_55:
        /*006c*/ 	.word	0x000000c0


	//   ....[1]....
        /*0070*/ 	.word	0x00000a80


	//----- nvinfo : EIATTR_CRS_STACK_SIZE
	.align		4
.L_56:
        /*0074*/ 	.byte	0x04, 0x1e
        /*0076*/ 	.short	(.L_58 - .L_57)
.L_57:
        /*0078*/ 	.word	0x00000000


	//----- nvinfo : EIATTR_CBANK_PARAM_SIZE
	.align		4
.L_58:
        /*007c*/ 	.byte	0x03, 0x19
        /*007e*/ 	.short	0x0020


	//----- nvinfo : EIATTR_PARAM_CBANK
	.align		4
        /*0080*/ 	.byte	0x04, 0x0a
        /*0082*/ 	.short	(.L_60 - .L_59)
	.align		4
.L_59:
        /*0084*/ 	.word	index@(.nv.constant0._Z14MatrixMultiplyPdS_S_ii)
        /*0088*/ 	.short	0x0380
        /*008a*/ 	.short	0x0020


	//----- nvinfo : EIATTR_SW_WAR
	.align		4
.L_60:
        /*008c*/ 	.byte	0x04, 0x36
        /*008e*/ 	.short	(.L_62 - .L_61)
.L_61:
        /*0090*/ 	.word	0x00000008
.L_62:


//--------------------- .nv.callgraph             --------------------------
	.section	.nv.callgraph,"",@"SHT_CUDA_CALLGRAPH"
	.align	4
	.sectionentsize	8
	.align		4
        /*0000*/ 	.word	0x00000000
	.align		4
        /*0004*/ 	.word	0xffffffff
	.align		4
        /*0008*/ 	.word	0x00000000
	.align		4
        /*000c*/ 	.word	0xfffffffe
	.align		4
        /*0010*/ 	.word	0x00000000
	.align		4
        /*0014*/ 	.word	0xfffffffd
	.align		4
        /*0018*/ 	.word	0x00000000
	.align		4
        /*001c*/ 	.word	0xfffffffc


//--------------------- .nv.constant4             --------------------------
	.section	.nv.constant4,"a",@progbits
	.align	8
	.align		8
.nv.constant4:
        /*0000*/ 	.dword	precalc_xorwow_matrix
	.align		8
        /*0008*/ 	.dword	precalc_xorwow_offset_matrix
	.align		8
        /*0010*/ 	.dword	mrg32k3aM1
	.align		8
        /*0018*/ 	.dword	mrg32k3aM2
	.align		8
        /*0020*/ 	.dword	mrg32k3aM1SubSeq
	.align		8
        /*0028*/ 	.dword	mrg32k3aM2SubSeq
	.align		8
        /*0030*/ 	.dword	mrg32k3aM1Seq
	.align		8
        /*0038*/ 	.dword	mrg32k3aM2Seq


//--------------------- .nv.constant3             --------------------------
	.section	.nv.constant3,"a",@progbits
	.align	8
.nv.constant3:
	.type		__cr_lgamma_table,@object
	.size		__cr_lgamma_table,(.L_8 - __cr_lgamma_table)
__cr_lgamma_table:
        /*0000*/ 	.byte	0x00, 0x00, 0x00, 0x00, 0x00, 0x00, 0x00, 0x00, 0x00, 0x00, 0x00, 0x00, 0x00, 0x00, 0x00, 0x00
        /*0010*/ 	.byte	0xef, 0x39, 0xfa, 0xfe, 0x42, 0x2e, 0xe6, 0x3f, 0x02, 0x20, 0x2a, 0xfa, 0x0b, 0xab, 0xfc, 0x3f
        /*0020*/ 	.byte	0xf9, 0x2c, 0x92, 0x7c, 0xa7, 0x6c, 0x09, 0x40, 0xc9, 0x79, 0x44, 0x3c, 0x64, 0x26, 0x13, 0x40
        /*0030*/ 	.byte	0xca, 0x01, 0xcf, 0x3a, 0x27, 0x51, 0x1a, 0x40, 0x30, 0xcc, 0x2d, 0xf3, 0xe1, 0x0c, 0x21, 0x40
        /*0040*/ 	.byte	0x0d, 0xb7, 0xfc, 0x82, 0x8e, 0x35, 0x25, 0x40
.L_8:


//--------------------- .text._Z20GenerateRandomMatrixPdiiy --------------------------
	.section	.text._Z20GenerateRandomMatrixPdiiy,"ax",@progbits
	.align	128
        .global         _Z20GenerateRandomMatrixPdiiy
        .type           _Z20GenerateRandomMatrixPdiiy,@function
        .size           _Z20GenerateRandomMatrixPdiiy,(.L_x_20 - _Z20GenerateRandomMatrixPdiiy)
        .other          _Z20GenerateRandomMatrixPdiiy,@"STO_CUDA_ENTRY STV_DEFAULT"
_Z20GenerateRandomMatrixPdiiy:
.text._Z20GenerateRandomMatrixPdiiy:
[----:B------:R-:W-:Y:S01]  /*0000*/  LDC R1, c[0x0][0x37c] ;  /* 0x0000df00ff017b82 */ /* 0x000fe20000000800 */
[----:B------:R-:W0:Y:S07]  /*0010*/  S2R R5, SR_TID.Y ;  /* 0x0000000000057919 */ /* 0x000e2e0000002200 */
[----:B------:R-:W1:Y:S01]  /*0020*/  LDC R11, c[0x0][0x360] ;  /* 0x0000d800ff0b7b82 */ /* 0x000e620000000800 */
[----:B------:R-:W1:Y:S07]  /*0030*/  S2R R4, SR_TID.X ;  /* 0x0000000000047919 */ /* 0x000e6e0000002100 */
[----:B------:R-:W0:Y:S08]  /*0040*/  S2UR UR5, SR_CTAID.Y ;  /* 0x00000000000579c3 */ /* 0x000e300000002600 */
[----:B------:R-:W0:Y:S08]  /*0050*/  LDC R0, c[0x0][0x364] ;  /* 0x0000d900ff007b82 */ /* 0x000e300000000800 */
[----:B------:R-:W1:Y:S08]  /*0060*/  S2UR UR4, SR_CTAID.X ;  /* 0x00000000000479c3 */ /* 0x000e700000002500 */
[----:B------:R-:W2:Y:S01]  /*0070*/  LDC.64 R2, c[0x0][0x388] ;  /* 0x0000e200ff027b82 */ /* 0x000ea20000000a00 */
[----:B0-----:R-:W-:-:S02]  /*0080*/  IMAD R0, R0, UR5, R5 ;  /* 0x0000000500007c24 */ /* 0x001fc4000f8e0205 */
[----:B-1----:R-:W-:-:S03]  /*0090*/  IMAD R11, R11, UR4, R4 ;  /* 0x000000040b0b7c24 */ /* 0x002fc6000f8e0204 */
[----:B--2---:R-:W-:-:S04]  /*00a0*/  ISETP.GE.AND P0, PT, R0, R3, PT ;  /* 0x000000030000720c */ /* 0x004fc80003f06270 */
[----:B------:R-:W-:-:S13]  /*00b0*/  ISETP.GE.OR P0, PT, R11, R2, P0 ;  /* 0x000000020b00720c */ /* 0x000fda0000706670 */
[----:B------:R-:W-:Y:S05]  /*00c0*/  @P0 EXIT ;  /* 0x000000000000094d */ /* 0x000fea0003800000 */
[----:B------:R-:W0:Y:S01]  /*00d0*/  LDCU.64 UR4, c[0x0][0x390] ;  /* 0x00007200ff0477ac */ /* 0x000e220008000a00 */
[----:B------:R-:W-:Y:S01]  /*00e0*/  IMAD R0, R0, R2, RZ ;  /* 0x0000000200007224 */ /* 0x000fe200078e02ff */
[--C-:B------:R-:W-:Y:S01]  /*00f0*/  SHF.R.S32.HI R5, RZ, 0x1f, R11.reuse ;  /* 0x0000001fff057819 */ /* 0x100fe2000001140b */
[----:B------:R-:W-:Y:S01]  /*0100*/  BSSY.RECONVERGENT B0, `(.L_x_0) ;  /* 0x0000035000007945 */ /* 0x000fe20003800200 */
[----:B------:R-:W-:Y:S02]  /*0110*/  VIMNMX R2, PT, PT, R2, R3, !PT ;  /* 0x0000000302027248 */ /* 0x000fe40007fe0100 */
[----:B------:R-:W-:Y:S02]  /*0120*/  SHF.R.S32.HI R4, RZ, 0x1f, R0 ;  /* 0x0000001fff047819 */ /* 0x000fe40000011400 */
[----:B0-----:R-:W-:-:S04]  /*0130*/  IADD3 R7, P0, P1, R0, UR4, R11 ;  /* 0x0000000400077c10 */ /* 0x001fc8000f91e00b */
[----:B------:R-:W-:Y:S01]  /*0140*/  IADD3.X R6, PT, PT, R4, UR5, R5, P0, P1 ;  /* 0x0000000504067c10 */ /* 0x000fe200087e2405 */
[----:B------:R-:W-:Y:S01]  /*0150*/  IMAD.MOV.U32 R4, RZ, RZ, -0x8987eb1 ;  /* 0xf767814fff047424 */ /* 0x000fe200078e00ff */
[----:B------:R-:W0:Y:S01]  /*0160*/  LDCU.64 UR4, c[0x0][0x358] ;  /* 0x00006b00ff0477ac */ /* 0x000e220008000a00 */
[----:B------:R-:W-:Y:S02]  /*0170*/  IMAD.MOV.U32 R5, RZ, RZ, 0x14057b7e ;  /* 0x14057b7eff057424 */ /* 0x000fe400078e00ff */
[----:B------:R-:W-:Y:S02]  /*0180*/  IMAD R6, R6, 0x4c957f2d, RZ ;  /* 0x4c957f2d06067824 */ /* 0x000fe400078e02ff */
[----:B------:R-:W-:-:S04]  /*0190*/  IMAD.WIDE.U32 R4, R7, 0x4c957f2d, R4 ;  /* 0x4c957f2d07047825 */ /* 0x000fc800078e0004 */
[----:B------:R-:W-:-:S04]  /*01a0*/  IMAD R7, R7, 0x5851f42d, R6 ;  /* 0x5851f42d07077824 */ /* 0x000fc800078e0206 */
[----:B------:R-:W-:-:S04]  /*01b0*/  IMAD.IADD R5, R5, 0x1, R7 ;  /* 0x0000000105057824 */ /* 0x000fc800078e0207 */
[----:B------:R-:W-:-:S04]  /*01c0*/  IMAD.WIDE.U32 R6, R5, 0x3, RZ ;  /* 0x0000000305067825 */ /* 0x000fc800078e00ff */
[----:B------:R-:W-:-:S04]  /*01d0*/  IMAD.WIDE.U32 R8, P0, RZ, R4, R6 ;  /* 0x00000004ff087225 */ /* 0x000fc80007800006 */
[----:B------:R-:W-:-:S04]  /*01e0*/  IMAD.WIDE.U32 R6, R4, 0x3, RZ ;  /* 0x0000000304067825 */ /* 0x000fc800078e00ff */
[----:B------:R-:W-:Y:S01]  /*01f0*/  IMAD.X R3, RZ, RZ, RZ, P0 ;  /* 0x000000ffff037224 */ /* 0x000fe200000e06ff */
[----:B------:R-:W-:Y:S01]  /*0200*/  IADD3 RZ, P1, PT, R7, R8, RZ ;  /* 0x0000000807ff7210 */ /* 0x000fe20007f3e0ff */
[----:B------:R-:W-:Y:S01]  /*0210*/  IMAD.MOV.U32 R6, RZ, RZ, 0x40240000 ;  /* 0x40240000ff067424 */ /* 0x000fe200078e00ff */
[----:B------:R-:W-:Y:S01]  /*0220*/  ISETP.GT.AND P0, PT, R2, 0x64, PT ;  /* 0x000000640200780c */ /* 0x000fe20003f04270 */
[----:B------:R-:W-:-:S03]  /*0230*/  IMAD.MOV.U32 R2, RZ, RZ, R9 ;  /* 0x000000ffff027224 */ /* 0x000fc600078e0009 */
[----:B------:R-:W-:Y:S01]  /*0240*/  FSEL R7, R6, 1.875, P0 ;  /* 0x3ff0000006077808 */ /* 0x000fe20000000000 */
[----:B------:R-:W-:-:S03]  /*0250*/  IMAD.WIDE.U32.X R8, RZ, R5, R2, P1 ;  /* 0x00000005ff087225 */ /* 0x000fc600008e0402 */
[----:B------:R-:W1:Y:S01]  /*0260*/  MUFU.RCP64H R3, R7 ;  /* 0x0000000700037308 */ /* 0x000e620000001800 */
[----:B------:R-:W-:Y:S01]  /*0270*/  IMAD.MOV.U32 R6, RZ, RZ, RZ ;  /* 0x000000ffff067224 */ /* 0x000fe200078e00ff */
[----:B------:R-:W-:-:S05]  /*0280*/  IADD3 R13, P0, PT, R4, -R8, RZ ;  /* 0x80000008040d7210 */ /* 0x000fca0007f1e0ff */
[----:B------:R-:W-:-:S05]  /*0290*/  IMAD.X R2, R5, 0x1, ~R9, P0 ;  /* 0x0000000105027824 */ /* 0x000fca00000e0e09 */
[--C-:B------:R-:W-:Y:S02]  /*02a0*/  SHF.R.U64 R13, R13, 0x1, R2.reuse ;  /* 0x000000010d0d7819 */ /* 0x100fe40000001202 */
[----:B------:R-:W-:Y:S01]  /*02b0*/  SHF.R.U32.HI R15, RZ, 0x1, R2 ;  /* 0x00000001ff0f7819 */ /* 0x000fe20000011602 */
[----:B------:R-:W-:Y:S01]  /*02c0*/  IMAD.MOV.U32 R2, RZ, RZ, 0x1 ;  /* 0x00000001ff027424 */ /* 0x000fe200078e00ff */
[----:B------:R-:W-:-:S05]  /*02d0*/  IADD3 RZ, P0, PT, R13, R8, RZ ;  /* 0x000000080dff7210 */ /* 0x000fca0007f1e0ff */
[----:B------:R-:W-:Y:S01]  /*02e0*/  IMAD.X R15, R15, 0x1, R9, P0 ;  /* 0x000000010f0f7824 */ /* 0x000fe200000e0609 */
[----:B-1----:R-:W-:-:S04]  /*02f0*/  DFMA R8, -R6, R2, 1 ;  /* 0x3ff000000608742b */ /* 0x002fc80000000102 */
[----:B------:R-:W-:-:S04]  /*0300*/  SHF.R.U32.HI R15, RZ, 0x1e, R15 ;  /* 0x0000001eff0f7819 */ /* 0x000fc8000001160f */
[----:B------:R-:W-:Y:S01]  /*0310*/  DFMA R8, R8, R8, R8 ;  /* 0x000000080808722b */ /* 0x000fe20000000008 */
[----:B------:R-:W-:-:S04]  /*0320*/  IMAD.WIDE.U32 R4, R15, 0x1, R4 ;  /* 0x000000010f047825 */ /* 0x000fc800078e0004 */
[----:B------:R-:W-:Y:S02]  /*0330*/  IMAD.U32 R15, R15, -0x80000000, R5 ;  /* 0x800000000f0f7824 */ /* 0x000fe400078e0005 */
[----:B------:R-:W-:Y:S01]  /*0340*/  IMAD.MOV.U32 R14, RZ, RZ, R4 ;  /* 0x000000ffff0e7224 */ /* 0x000fe200078e0004 */
[----:B------:R-:W-:-:S03]  /*0350*/  DFMA R8, R2, R8, R2 ;  /* 0x000000080208722b */ /* 0x000fc60000000002 */
[----:B------:R-:W1:Y:S05]  /*0360*/  I2F.F64.U64 R2, R14 ;  /* 0x0000000e00027312 */ /* 0x000e6a0000301800 */
[----:B------:R-:W-:-:S08]  /*0370*/  DFMA R4, -R6, R8, 1 ;  /* 0x3ff000000604742b */ /* 0x000fd00000000108 */
[----:B------:R-:W-:Y:S02]  /*0380*/  DFMA R8, R8, R4, R8 ;  /* 0x000000040808722b */ /* 0x000fe40000000008 */
[----:B-1----:R-:W-:-:S08]  /*0390*/  DMUL R4, R2, 1.084202172485504434e-19 ;  /* 0x3c00000002047828 */ /* 0x002fd00000000000 */
[----:B------:R-:W-:Y:S02]  /*03a0*/  DMUL R2, R4, R8 ;  /* 0x0000000804027228 */ /* 0x000fe40000000000 */
[----:B------:R-:W-:-:S06]  /*03b0*/  FSETP.GEU.AND P1, PT, |R5|, 6.5827683646048100446e-37, PT ;  /* 0x036000000500780b */ /* 0x000fcc0003f2e200 */
[----:B------:R-:W-:-:S08]  /*03c0*/  DFMA R12, -R6, R2, R4 ;  /* 0x00000002060c722b */ /* 0x000fd00000000104 */
[----:B------:R-:W-:-:S10]  /*03d0*/  DFMA R2, R8, R12, R2 ;  /* 0x0000000c0802722b */ /* 0x000fd40000000002 */
[----:B------:R-:W-:-:S05]  /*03e0*/  FFMA R8, RZ, R7, R3 ;  /* 0x00000007ff087223 */ /* 0x000fca0000000003 */
[----:B------:R-:W-:-:S13]  /*03f0*/  FSETP.GT.AND P0, PT, |R8|, 1.469367938527859385e-39, PT ;  /* 0x001000000800780b */ /* 0x000fda0003f04200 */
[----:B0-----:R-:W-:Y:S05]  /*0400*/  @P0 BRA P1, `(.L_x_1) ;  /* 0x0000000000100947 */ /* 0x001fea0000800000 */
[----:B------:R-:W-:-:S07]  /*0410*/  MOV R10, 0x430 ;  /* 0x00000430000a7802 */ /* 0x000fce0000000f00 */
[----:B------:R-:W-:Y:S05]  /*0420*/  CALL.REL.NOINC `($__internal_0_$__cuda_sm20_div_rn_f64_full) ;  /* 0x0000000000207944 */ /* 0x000fea0003c00000 */
[----:B------:R-:W-:Y:S02]  /*0430*/  IMAD.MOV.U32 R2, RZ, RZ, R12 ;  /* 0x000000ffff027224 */ /* 0x000fe400078e000c */
[----:B------:R-:W-:-:S07]  /*0440*/  IMAD.MOV.U32 R3, RZ, RZ, R13 ;  /* 0x000000ffff037224 */ /* 0x000fce00078e000d */
.L_x_1:
[----:B------:R-:W-:Y:S05]  /*0450*/  BSYNC.RECONVERGENT B0 ;  /* 0x0000000000007941 */ /* 0x000fea0003800200 */
.L_x_0:
[----:B------:R-:W0:Y:S01]  /*0460*/  LDC.64 R4, c[0x0][0x380] ;  /* 0x0000e000ff047b82 */ /* 0x000e220000000a00 */
[----:B------:R-:W-:-:S04]  /*0470*/  IMAD.IADD R11, R11, 0x1, R0 ;  /* 0x000000010b0b7824 */ /* 0x000fc800078e0200 */
[----:B0-----:R-:W-:-:S05]  /*0480*/  IMAD.WIDE R4, R11, 0x8, R4 ;  /* 0x000000080b047825 */ /* 0x001fca00078e0204 */
[----:B------:R-:W-:Y:S01]  /*0490*/  STG.E.64 desc[UR4][R4.64], R2 ;  /* 0x0000000204007986 */ /* 0x000fe2000c101b04 */
[----:B------:R-:W-:Y:S05]  /*04a0*/  EXIT ;  /* 0x000000000000794d */ /* 0x000fea0003800000 */
        .weak           $__internal_0_$__cuda_sm20_div_rn_f64_full
        .type           $__internal_0_$__cuda_sm20_div_rn_f64_full,@function
        .size           $__internal_0_$__cuda_sm20_div_rn_f64_full,(.L_x_20 - $__internal_0_$__cuda_sm20_div_rn_f64_full)
$__internal_0_$__cuda_sm20_div_rn_f64_full:
[C---:B------:R-:W-:Y:S01]  /*04b0*/  FSETP.GEU.AND P0, PT, |R7|.reuse, 1.469367938527859385e-39, PT ;  /* 0x001000000700780b */ /* 0x040fe20003f0e200 */
[----:B------:R-:W-:Y:S01]  /*04c0*/  IMAD.MOV.U32 R6, RZ, RZ, RZ ;  /* 0x000000ffff067224 */ /* 0x000fe200078e00ff */
[----:B------:R-:W-:Y:S01]  /*04d0*/  LOP3.LUT R2, R7, 0x800fffff, RZ, 0xc0, !PT ;  /* 0x800fffff07027812 */ /* 0x000fe200078ec0ff */
[----:B------:R-:W-:Y:S01]  /*04e0*/  IMAD.MOV.U32 R8, RZ, RZ, 0x1 ;  /* 0x00000001ff087424 */ /* 0x000fe200078e00ff */
[C---:B------:R-:W-:Y:S01]  /*04f0*/  FSETP.GEU.AND P2, PT, |R5|.reuse, 1.469367938527859385e-39, PT ;  /* 0x001000000500780b */ /* 0x040fe20003f4e200 */
[----:B------:R-:W-:Y:S01]  /*0500*/  BSSY.RECONVERGENT B1, `(.L_x_2) ;  /* 0x0000054000017945 */ /* 0x000fe20003800200 */
[----:B------:R-:W-:Y:S01]  /*0510*/  LOP3.LUT R3, R2, 0x3ff00000, RZ, 0xfc, !PT ;  /* 0x3ff0000002037812 */ /* 0x000fe200078efcff */
[----:B------:R-:W-:Y:S01]  /*0520*/  IMAD.MOV.U32 R2, RZ, RZ, RZ ;  /* 0x000000ffff027224 */ /* 0x000fe200078e00ff */
[----:B------:R-:W-:-:S05]  /*0530*/  LOP3.LUT R12, R5, 0x7ff00000, RZ, 0xc0, !PT ;  /* 0x7ff00000050c7812 */ /* 0x000fca00078ec0ff */
[----:B------:R-:W-:-:S04]  /*0540*/  @!P0 DMUL R2, R6, 8.98846567431157953865e+307 ;  /* 0x7fe0000006028828 */ /* 0x000fc80000000000 */
[----:B------:R-:W-:Y:S01]  /*0550*/  @!P2 LOP3.LUT R13, R7, 0x7ff00000, RZ, 0xc0, !PT ;  /* 0x7ff00000070da812 */ /* 0x000fe200078ec0ff */
[----:B------:R-:W-:Y:S01]  /*0560*/  @!P2 IMAD.MOV.U32 R18, RZ, RZ, RZ ;  /* 0x000000ffff12a224 */ /* 0x000fe200078e00ff */
[----:B------:R-:W0:Y:S02]  /*0570*/  MUFU.RCP64H R9, R3 ;  /* 0x0000000300097308 */ /* 0x000e240000001800 */
[----:B------:R-:W-:Y:S01]  /*0580*/  @!P2 ISETP.GE.U32.AND P3, PT, R12, R13, PT ;  /* 0x0000000d0c00a20c */ /* 0x000fe20003f66070 */
[----:B------:R-:W-:-:S05]  /*0590*/  IMAD.MOV.U32 R13, RZ, RZ, 0x1ca00000 ;  /* 0x1ca00000ff0d7424 */ /* 0x000fca00078e00ff */
[----:B------:R-:W-:-:S04]  /*05a0*/  @!P2 SEL R19, R13, 0x63400000, !P3 ;  /* 0x634000000d13a807 */ /* 0x000fc80005800000 */
[----:B------:R-:W-:-:S04]  /*05b0*/  @!P2 LOP3.LUT R19, R19, 0x80000000, R5, 0xf8, !PT ;  /* 0x800000001313a812 */ /* 0x000fc800078ef805 */
[----:B------:R-:W-:Y:S01]  /*05c0*/  @!P2 LOP3.LUT R19, R19, 0x100000, RZ, 0xfc, !PT ;  /* 0x001000001313a812 */ /* 0x000fe200078efcff */
[----:B0-----:R-:W-:-:S08]  /*05d0*/  DFMA R14, R8, -R2, 1 ;  /* 0x3ff00000080e742b */ /* 0x001fd00000000802 */
[----:B------:R-:W-:Y:S01]  /*05e0*/  DFMA R16, R14, R14, R14 ;  /* 0x0000000e0e10722b */ /* 0x000fe2000000000e */
[----:B------:R-:W-:-:S04]  /*05f0*/  LOP3.LUT R15, R7, 0x7ff00000, RZ, 0xc0, !PT ;  /* 0x7ff00000070f7812 */ /* 0x000fc800078ec0ff */
[----:B------:R-:W-:-:S03]  /*0600*/  ISETP.GE.U32.AND P1, PT, R12, R15, PT ;  /* 0x0000000f0c00720c */ /* 0x000fc60003f26070 */
[----:B------:R-:W-:Y:S01]  /*0610*/  DFMA R16, R8, R16, R8 ;  /* 0x000000100810722b */ /* 0x000fe20000000008 */
[----:B------:R-:W-:Y:S01]  /*0620*/  SEL R9, R13, 0x63400000, !P1 ;  /* 0x634000000d097807 */ /* 0x000fe20004800000 */
[----:B------:R-:W-:-:S03]  /*0630*/  IMAD.MOV.U32 R8, RZ, RZ, R4 ;  /* 0x000000ffff087224 */ /* 0x000fc600078e0004 */
[----:B------:R-:W-:-:S03]  /*0640*/  LOP3.LUT R9, R9, 0x800fffff, R5, 0xf8, !PT ;  /* 0x800fffff09097812 */ /* 0x000fc600078ef805 */
[----:B------:R-:W-:-:S03]  /*0650*/  DFMA R20, R16, -R2, 1 ;  /* 0x3ff000001014742b */ /* 0x000fc60000000802 */
[----:B------:R-:W-:-:S05]  /*0660*/  @!P2 DFMA R8, R8, 2, -R18 ;  /* 0x400000000808a82b */ /* 0x000fca0000000812 */
[----:B------:R-:W-:Y:S01]  /*0670*/  DFMA R16, R16, R20, R16 ;  /* 0x000000141010722b */ /* 0x000fe20000000010 */
[----:B------:R-:W-:Y:S02]  /*0680*/  IMAD.MOV.U32 R21, RZ, RZ, R12 ;  /* 0x000000ffff157224 */ /* 0x000fe400078e000c */
[----:B------:R-:W-:Y:S01]  /*0690*/  IMAD.MOV.U32 R20, RZ, RZ, R15 ;  /* 0x000000ffff147224 */ /* 0x000fe200078e000f */
[----:B------:R-:W-:Y:S02]  /*06a0*/  @!P0 LOP3.LUT R20, R3, 0x7ff00000, RZ, 0xc0, !PT ;  /* 0x7ff0000003148812 */ /* 0x000fe400078ec0ff */
[----:B------:R-:W-:Y:S02]  /*06b0*/  @!P2 LOP3.LUT R21, R9, 0x7ff00000, RZ, 0xc0, !PT ;  /* 0x7ff000000915a812 */ /* 0x000fe400078ec0ff */
[----:B------:R-:W-:Y:S01]  /*06c0*/  DMUL R18, R16, R8 ;  /* 0x0000000810127228 */ /* 0x000fe20000000000 */
[----:B------:R-:W-:Y:S02]  /*06d0*/  VIADD R23, R20, 0xffffffff ;  /* 0xffffffff14177836 */ /* 0x000fe40000000000 */
[----:B------:R-:W-:-:S05]  /*06e0*/  VIADD R22, R21, 0xffffffff ;  /* 0xffffffff15167836 */ /* 0x000fca0000000000 */
[----:B------:R-:W-:Y:S01]  /*06f0*/  DFMA R14, R18, -R2, R8 ;  /* 0x80000002120e722b */ /* 0x000fe20000000008 */
[----:B------:R-:W-:-:S04]  /*0700*/  ISETP.GT.U32.AND P0, PT, R22, 0x7feffffe, PT ;  /* 0x7feffffe1600780c */ /* 0x000fc80003f04070 */
[----:B------:R-:W-:-:S03]  /*0710*/  ISETP.GT.U32.OR P0, PT, R23, 0x7feffffe, P0 ;  /* 0x7feffffe1700780c */ /* 0x000fc60000704470 */
[----:B------:R-:W-:-:S10]  /*0720*/  DFMA R14, R16, R14, R18 ;  /* 0x0000000e100e722b */ /* 0x000fd40000000012 */
[----:B------:R-:W-:Y:S05]  /*0730*/  @P0 BRA `(.L_x_3) ;  /* 0x00000000006c0947 */ /* 0x000fea0003800000 */
[----:B------:R-:W-:-:S04]  /*0740*/  LOP3.LUT R5, R7, 0x7ff00000, RZ, 0xc0, !PT ;  /* 0x7ff0000007057812 */ /* 0x000fc800078ec0ff */
[CC--:B------:R-:W-:Y:S02]  /*0750*/  VIADDMNMX R4, R12.reuse, -R5.reuse, 0xb9600000, !PT ;  /* 0xb96000000c047446 */ /* 0x0c0fe40007800905 */
[----:B------:R-:W-:Y:S02]  /*0760*/  ISETP.GE.U32.AND P0, PT, R12, R5, PT ;  /* 0x000000050c00720c */ /* 0x000fe40003f06070 */
[----:B------:R-:W-:Y:S02]  /*0770*/  VIMNMX R4, PT, PT, R4, 0x46a00000, PT ;  /* 0x46a0000004047848 */ /* 0x000fe40003fe0100 */
[----:B------:R-:W-:-:S05]  /*0780*/  SEL R13, R13, 0x63400000, !P0 ;  /* 0x634000000d0d7807 */ /* 0x000fca0004000000 */
[----:B------:R-:W-:Y:S02]  /*0790*/  IMAD.IADD R16, R4, 0x1, -R13 ;  /* 0x0000000104107824 */ /* 0x000fe400078e0a0d */
[----:B------:R-:W-:Y:S02]  /*07a0*/  IMAD.MOV.U32 R4, RZ, RZ, RZ ;  /* 0x000000ffff047224 */ /* 0x000fe400078e00ff */
[----:B------:R-:W-:-:S06]  /*07b0*/  VIADD R5, R16, 0x7fe00000 ;  /* 0x7fe0000010057836 */ /* 0x000fcc0000000000 */
[----:B------:R-:W-:-:S10]  /*07c0*/  DMUL R12, R14, R4 ;  /* 0x000000040e0c7228 */ /* 0x000fd40000000000 */
[----:B------:R-:W-:-:S13]  /*07d0*/  FSETP.GTU.AND P0, PT, |R13|, 1.469367938527859385e-39, PT ;  /* 0x001000000d00780b */ /* 0x000fda0003f0c200 */
[----:B------:R-:W-:Y:S05]  /*07e0*/  @P0 BRA `(.L_x_4) ;  /* 0x0000000000940947 */ /* 0x000fea0003800000 */
[----:B------:R-:W-:Y:S01]  /*07f0*/  DFMA R2, R14, -R2, R8 ;  /* 0x800000020e02722b */ /* 0x000fe20000000008 */
[----:B------:R-:W-:-:S09]  /*0800*/  IMAD.MOV.U32 R4, RZ, RZ, RZ ;  /* 0x000000ffff047224 */ /* 0x000fd200078e00ff */
[C---:B------:R-:W-:Y:S02]  /*0810*/  FSETP.NEU.AND P0, PT, R3.reuse, RZ, PT ;  /* 0x000000ff0300720b */ /* 0x040fe40003f0d000 */
[----:B------:R-:W-:-:S04]  /*0820*/  LOP3.LUT R7, R3, 0x80000000, R7, 0x48, !PT ;  /* 0x8000000003077812 */ /* 0x000fc800078e4807 */
[----:B------:R-:W-:-:S07]  /*0830*/  LOP3.LUT R5, R7, R5, RZ, 0xfc, !PT ;  /* 0x0000000507057212 */ /* 0x000fce00078efcff */
[----:B------:R-:W-:Y:S05]  /*0840*/  @!P0 BRA `(.L_x_4) ;  /* 0x00000000007c8947 */ /* 0x000fea0003800000 */
[----:B------:R-:W-:Y:S01]  /*0850*/  IMAD.MOV R3, RZ, RZ, -R16 ;  /* 0x000000ffff037224 */ /* 0x000fe200078e0a10 */
[----:B------:R-:W-:Y:S01]  /*0860*/  DMUL.RP R4, R14, R4 ;  /* 0x000000040e047228 */ /* 0x000fe20000008000 */
[----:B------:R-:W-:-:S06]  /*0870*/  IMAD.MOV.U32 R2, RZ, RZ, RZ ;  /* 0x000000ffff027224 */ /* 0x000fcc00078e00ff */
[----:B------:R-:W-:-:S03]  /*0880*/  DFMA R2, R12, -R2, R14 ;  /* 0x800000020c02722b */ /* 0x000fc6000000000e */
[----:B------:R-:W-:-:S03]  /*0890*/  LOP3.LUT R7, R5, R7, RZ, 0x3c, !PT ;  /* 0x0000000705077212 */ /* 0x000fc600078e3cff */
[----:B------:R-:W-:-:S04]  /*08a0*/  IADD3 R2, PT, PT, -R16, -0x43300000, RZ ;  /* 0xbcd0000010027810 */ /* 0x000fc80007ffe1ff */
[----:B------:R-:W-:-:S04]  /*08b0*/  FSETP.NEU.AND P0, PT, |R3|, R2, PT ;  /* 0x000000020300720b */ /* 0x000fc80003f0d200 */
[----:B------:R-:W-:Y:S02]  /*08c0*/  FSEL R12, R4, R12, !P0 ;  /* 0x0000000c040c7208 */ /* 0x000fe40004000000 */
[----:B------:R-:W-:Y:S01]  /*08d0*/  FSEL R13, R7, R13, !P0 ;  /* 0x0000000d070d7208 */ /* 0x000fe20004000000 */
[----:B------:R-:W-:Y:S06]  /*08e0*/  BRA `(.L_x_4) ;  /* 0x0000000000547947 */ /* 0x000fec0003800000 */
.L_x_3:
[----:B------:R-:W-:-:S14]  /*08f0*/  DSETP.NAN.AND P0, PT, R4, R4, PT ;  /* 0x000000040400722a */ /* 0x000fdc0003f08000 */
[----:B------:R-:W-:Y:S05]  /*0900*/  @P0 BRA `(.L_x_5) ;  /* 0x0000000000440947 */ /* 0x000fea0003800000 */
[----:B------:R-:W-:-:S14]  /*0910*/  DSETP.NAN.AND P0, PT, R6, R6, PT ;  /* 0x000000060600722a */ /* 0x000fdc0003f08000 */
[----:B------:R-:W-:Y:S05]  /*0920*/  @P0 BRA `(.L_x_6) ;  /* 0x0000000000300947 */ /* 0x000fea0003800000 */
[----:B------:R-:W-:Y:S01]  /*0930*/  ISETP.NE.AND P0, PT, R21, R20, PT ;  /* 0x000000141500720c */ /* 0x000fe20003f05270 */
[----:B------:R-:W-:Y:S02]  /*0940*/  IMAD.MOV.U32 R12, RZ, RZ, 0x0 ;  /* 0x00000000ff0c7424 */ /* 0x000fe400078e00ff */
[----:B------:R-:W-:-:S10]  /*0950*/  IMAD.MOV.U32 R13, RZ, RZ, -0x80000 ;  /* 0xfff80000ff0d7424 */ /* 0x000fd400078e00ff */
[----:B------:R-:W-:Y:S05]  /*0960*/  @!P0 BRA `(.L_x_4) ;  /* 0x0000000000348947 */ /* 0x000fea0003800000 */
[----:B------:R-:W-:Y:S02]  /*0970*/  ISETP.NE.AND P0, PT, R21, 0x7ff00000, PT ;  /* 0x7ff000001500780c */ /* 0x000fe40003f05270 */
[----:B------:R-:W-:Y:S02]  /*0980*/  LOP3.LUT R13, R5, 0x80000000, R7, 0x48, !PT ;  /* 0x80000000050d7812 */ /* 0x000fe400078e4807 */
[----:B------:R-:W-:-:S13]  /*0990*/  ISETP.EQ.OR P0, PT, R20, RZ, !P0 ;  /* 0x000000ff1400720c */ /* 0x000fda0004702670 */
[----:B------:R-:W-:Y:S01]  /*09a0*/  @P0 LOP3.LUT R2, R13, 0x7ff00000, RZ, 0xfc, !PT ;  /* 0x7ff000000d020812 */ /* 0x000fe200078efcff */
[----:B------:R-:W-:Y:S02]  /*09b0*/  @!P0 IMAD.MOV.U32 R12, RZ, RZ, RZ ;  /* 0x000000ffff0c8224 */ /* 0x000fe400078e00ff */
[----:B------:R-:W-:Y:S02]  /*09c0*/  @P0 IMAD.MOV.U32 R12, RZ, RZ, RZ ;  /* 0x000000ffff0c0224 */ /* 0x000fe400078e00ff */
[----:B------:R-:W-:Y:S01]  /*09d0*/  @P0 IMAD.MOV.U32 R13, RZ, RZ, R2 ;  /* 0x000000ffff0d0224 */ /* 0x000fe200078e0002 */
[----:B------:R-:W-:Y:S06]  /*09e0*/  BRA `(.L_x_4) ;  /* 0x0000000000147947 */ /* 0x000fec0003800000 */
.L_x_6:
[----:B------:R-:W-:Y:S01]  /*09f0*/  LOP3.LUT R13, R7, 0x80000, RZ, 0xfc, !PT ;  /* 0x00080000070d7812 */ /* 0x000fe200078efcff */
[----:B------:R-:W-:Y:S01]  /*0a00*/  IMAD.MOV.U32 R12, RZ, RZ, RZ ;  /* 0x000000ffff0c7224 */ /* 0x000fe200078e00ff */
[----:B------:R-:W-:Y:S06]  /*0a10*/  BRA `(.L_x_4) ;  /* 0x0000000000087947 */ /* 0x000fec0003800000 */
.L_x_5:
[----:B------:R-:W-:Y:S01]  /*0a20*/  LOP3.LUT R13, R5, 0x80000, RZ, 0xfc, !PT ;  /* 0x00080000050d7812 */ /* 0x000fe200078efcff */
[----:B------:R-:W-:-:S07]  /*0a30*/  IMAD.MOV.U32 R12, RZ, RZ, R4 ;  /* 0x000000ffff0c7224 */ /* 0x000fce00078e0004 */
.L_x_4:
[----:B------:R-:W-:Y:S05]  /*0a40*/  BSYNC.RECONVERGENT B1 ;  /* 0x0000000000017941 */ /* 0x000fea0003800200 */
.L_x_2:
[----:B------:R-:W-:Y:S02]  /*0a50*/  IMAD.MOV.U32 R2, RZ, RZ, R10 ;  /* 0x000000ffff027224 */ /* 0x000fe400078e000a */
[----:B------:R-:W-:-:S04]  /*0a60*/  IMAD.MOV.U32 R3, RZ, RZ, 0x0 ;  /* 0x00000000ff037424 */ /* 0x000fc800078e00ff */
[----:B------:R-:W-:Y:S05]  /*0a70*/  RET.REL.NODEC R2 `(_Z20GenerateRandomMatrixPdiiy) ;  /* 0xfffffff402607950 */ /* 0x000fea0003c3ffff */
.L_x_7:
[----:B------:R-:W-:-:S00]  /*0a80*/  BRA `(.L_x_7) ;  /* 0xfffffffc00fc7947 */ /* 0x000fc0000383ffff */
[----:B------:R-:W-:-:S00]  /*0a90*/  NOP ;  /* 0x0000000000007918 */ /* 0x000fc00000000000 */
        /* <DEDUP_REMOVED lines=14> */
.L_x_20:


//--------------------- .text._Z14MatrixMultiplyPdS_S_ii --------------------------
	.section	.text._Z14MatrixMultiplyPdS_S_ii,"ax",@progbits
	.align	128
        .global         _Z14MatrixMultiplyPdS_S_ii
        .type           _Z14MatrixMultiplyPdS_S_ii,@function
        .size           _Z14MatrixMultiplyPdS_S_ii,(.L_x_21 - _Z14MatrixMultiplyPdS_S_ii)
        .other          _Z14MatrixMultiplyPdS_S_ii,@"STO_CUDA_ENTRY STV_DEFAULT"
_Z14MatrixMultiplyPdS_S_ii:
.text._Z14MatrixMultiplyPdS_S_ii:
[----:B------:R-:W-:Y:S01]  /*0000*/  LDC R1, c[0x0][0x37c] ;  /* 0x0000df00ff017b82 */ /* 0x000fe20000000800 */
[----:B------:R-:W0:Y:S07]  /*0010*/  S2R R2, SR_TID.Y ;  /* 0x0000000000027919 */ /* 0x000e2e0000002200 */
[----:B------:R-:W0:Y:S01]  /*0020*/  LDC R3, c[0x0][0x364] ;  /* 0x0000d900ff037b82 */ /* 0x000e220000000800 */
[----:B------:R-:W1:Y:S07]  /*0030*/  S2R R4, SR_TID.X ;  /* 0x0000000000047919 */ /* 0x000e6e0000002100 */
[----:B------:R-:W0:Y:S08]  /*0040*/  S2UR UR4, SR_CTAID.Y ;  /* 0x00000000000479c3 */ /* 0x000e300000002600 */
[----:B------:R-:W1:Y:S08]  /*0050*/  S2UR UR5, SR_CTAID.X ;  /* 0x00000000000579c3 */ /* 0x000e700000002500 */
[----:B------:R-:W1:Y:S08]  /*0060*/  LDC R5, c[0x0][0x360] ;  /* 0x0000d800ff057b82 */ /* 0x000e700000000800 */
[----:B------:R-:W2:Y:S01]  /*0070*/  LDC R0, c[0x0][0x398] ;  /* 0x0000e600ff007b82 */ /* 0x000ea20000000800 */
[----:B0-----:R-:W-:-:S02]  /*0080*/  IMAD R3, R3, UR4, R2 ;  /* 0x0000000403037c24 */ /* 0x001fc4000f8e0202 */
[----:B-1----:R-:W-:-:S05]  /*0090*/  IMAD R5, R5, UR5, R4 ;  /* 0x0000000505057c24 */ /* 0x002fca000f8e0204 */
[----:B------:R-:W-:-:S04]  /*00a0*/  VIMNMX R7, PT, PT, R3, R5, !PT ;  /* 0x0000000503077248 */ /* 0x000fc80007fe0100 */
[----:B--2---:R-:W-:-:S13]  /*00b0*/  ISETP.GE.AND P0, PT, R7, R0, PT ;  /* 0x000000000700720c */ /* 0x004fda0003f06270 */
[----:B------:R-:W-:Y:S05]  /*00c0*/  @P0 EXIT ;  /* 0x000000000000094d */ /* 0x000fea0003800000 */
[----:B------:R-:W0:Y:S01]  /*00d0*/  LDC R2, c[0x0][0x39c] ;  /* 0x0000e700ff027b82 */ /* 0x000e220000000800 */
[----:B------:R-:W1:Y:S01]  /*00e0*/  LDCU.64 UR4, c[0x0][0x358] ;  /* 0x00006b00ff0477ac */ /* 0x000e620008000a00 */
[----:B------:R-:W-:Y:S02]  /*00f0*/  CS2R R18, SRZ ;  /* 0x0000000000127805 */ /* 0x000fe4000001ff00 */
[----:B0-----:R-:W-:-:S13]  /*0100*/  ISETP.GE.AND P0, PT, R2, 0x1, PT ;  /* 0x000000010200780c */ /* 0x001fda0003f06270 */
[----:B-1----:R-:W-:Y:S05]  /*0110*/  @!P0 BRA `(.L_x_8) ;  /* 0x0000000400e08947 */ /* 0x002fea0003800000 */
[C---:B------:R-:W-:Y:S01]  /*0120*/  ISETP.GE.U32.AND P1, PT, R2.reuse, 0x8, PT ;  /* 0x000000080200780c */ /* 0x040fe20003f26070 */
[----:B------:R-:W-:Y:S01]  /*0130*/  IMAD R6, R3, R2, RZ ;  /* 0x0000000203067224 */ /* 0x000fe200078e02ff */
[----:B------:R-:W-:Y:S01]  /*0140*/  LOP3.LUT R4, R2, 0x7, RZ, 0xc0, !PT ;  /* 0x0000000702047812 */ /* 0x000fe200078ec0ff */
[----:B------:R-:W-:Y:S01]  /*0150*/  IMAD.MOV.U32 R7, RZ, RZ, RZ ;  /* 0x000000ffff077224 */ /* 0x000fe200078e00ff */
[----:B------:R-:W-:Y:S02]  /*0160*/  CS2R R18, SRZ ;  /* 0x0000000000127805 */ /* 0x000fe4000001ff00 */
[----:B------:R-:W-:-:S07]  /*0170*/  ISETP.NE.AND P0, PT, R4, RZ, PT ;  /* 0x000000ff0400720c */ /* 0x000fce0003f05270 */
[----:B------:R-:W-:Y:S06]  /*0180*/  @!P1 BRA `(.L_x_9) ;  /* 0x0000000000c49947 */ /* 0x000fec0003800000 */
[----:B------:R-:W0:Y:S01]  /*0190*/  LDC.64 R8, c[0x0][0x380] ;  /* 0x0000e000ff087b82 */ /* 0x000e220000000a00 */
[----:B------:R-:W-:Y:S01]  /*01a0*/  LOP3.LUT R7, R2, 0x7ffffff8, RZ, 0xc0, !PT ;  /* 0x7ffffff802077812 */ /* 0x000fe200078ec0ff */
[----:B------:R-:W-:Y:S01]  /*01b0*/  IMAD.MOV.U32 R27, RZ, RZ, R5 ;  /* 0x000000ffff1b7224 */ /* 0x000fe200078e0005 */
[----:B------:R-:W-:-:S03]  /*01c0*/  CS2R R18, SRZ ;  /* 0x0000000000127805 */ /* 0x000fc6000001ff00 */
[----:B------:R-:W-:Y:S02]  /*01d0*/  IMAD.MOV R26, RZ, RZ, -R7 ;  /* 0x000000ffff1a7224 */ /* 0x000fe400078e0a07 */
[----:B0-----:R-:W-:-:S03]  /*01e0*/  IMAD.WIDE.U32 R8, R6, 0x8, R8 ;  /* 0x0000000806087825 */ /* 0x001fc600078e0008 */
[----:B------:R-:W-:-:S05]  /*01f0*/  IADD3 R10, P1, PT, R8, 0x20, RZ ;  /* 0x00000020080a7810 */ /* 0x000fca0007f3e0ff */
[----:B------:R-:W-:-:S08]  /*0200*/  IMAD.X R11, RZ, RZ, R9, P1 ;  /* 0x000000ffff0b7224 */ /* 0x000fd000008e0609 */
.L_x_10:
[----:B------:R-:W0:Y:S01]  /*0210*/  LDC.64 R22, c[0x0][0x388] ;  /* 0x0000e200ff167b82 */ /* 0x000e220000000a00 */
[----:B------:R-:W-:Y:S02]  /*0220*/  IMAD.MOV.U32 R8, RZ, RZ, R10 ;  /* 0x000000ffff087224 */ /* 0x000fe400078e000a */
[----:B------:R-:W-:-:S05]  /*0230*/  IMAD.MOV.U32 R9, RZ, RZ, R11 ;  /* 0x000000ffff097224 */ /* 0x000fca00078e000b */
[----:B------:R-:W2:Y:S04]  /*0240*/  LDG.E.64 R14, desc[UR4][R8.64+-0x20] ;  /* 0xffffe004080e7981 */ /* 0x000ea8000c1e1b00 */
[----:B------:R-:W3:Y:S01]  /*0250*/  LDG.E.64 R10, desc[UR4][R8.64+-0x18] ;  /* 0xffffe804080a7981 */ /* 0x000ee2000c1e1b00 */
[----:B0-----:R-:W-:-:S05]  /*0260*/  IMAD.WIDE R22, R27, 0x8, R22 ;  /* 0x000000081b167825 */ /* 0x001fca00078e0216 */
[----:B------:R-:W2:Y:S01]  /*0270*/  LDG.E.64 R12, desc[UR4][R22.64] ;  /* 0x00000004160c7981 */ /* 0x000ea2000c1e1b00 */
[----:B------:R-:W-:-:S05]  /*0280*/  IMAD.WIDE R28, R0, 0x8, R22 ;  /* 0x00000008001c7825 */ /* 0x000fca00078e0216 */
[----:B------:R-:W3:Y:S01]  /*0290*/  LDG.E.64 R16, desc[UR4][R28.64] ;  /* 0x000000041c107981 */ /* 0x000ee2000c1e1b00 */
[C---:B------:R-:W-:Y:S01]  /*02a0*/  IMAD.WIDE R24, R0.reuse, 0x8, R28 ;  /* 0x0000000800187825 */ /* 0x040fe200078e021c */
[----:B--2---:R-:W-:Y:S02]  /*02b0*/  DFMA R18, R14, R12, R18 ;  /* 0x0000000c0e12722b */ /* 0x004fe40000000012 */
[----:B------:R-:W2:Y:S04]  /*02c0*/  LDG.E.64 R14, desc[UR4][R8.64+-0x10] ;  /* 0xfffff004080e7981 */ /* 0x000ea8000c1e1b00 */
[----:B------:R-:W2:Y:S01]  /*02d0*/  LDG.E.64 R12, desc[UR4][R24.64] ;  /* 0x00000004180c7981 */ /* 0x000ea2000c1e1b00 */
[----:B------:R-:W-:Y:S01]  /*02e0*/  IMAD.WIDE R20, R0, 0x8, R24 ;  /* 0x0000000800147825 */ /* 0x000fe200078e0218 */
[----:B---3--:R-:W-:-:S02]  /*02f0*/  DFMA R16, R10, R16, R18 ;  /* 0x000000100a10722b */ /* 0x008fc40000000012 */
[----:B------:R-:W3:Y:S04]  /*0300*/  LDG.E.64 R10, desc[UR4][R8.64+-0x8] ;  /* 0xfffff804080a7981 */ /* 0x000ee8000c1e1b00 */
        /* <DEDUP_REMOVED lines=9> */
[----:B------:R-:W-:-:S03]  /*03a0*/  IMAD.WIDE R24, R0, 0x8, R28 ;  /* 0x0000000800187825 */ /* 0x000fc600078e021c */
[----:B------:R-:W4:Y:S01]  /*03b0*/  LDG.E.64 R22, desc[UR4][R8.64+0x18] ;  /* 0x0000180408167981 */ /* 0x000f22000c1e1b00 */
[----:B------:R-:W-:-:S06]  /*03c0*/  IMAD.WIDE R20, R0, 0x8, R24 ;  /* 0x0000000800147825 */ /* 0x000fcc00078e0218 */
[----:B------:R-:W4:Y:S01]  /*03d0*/  LDG.E.64 R20, desc[UR4][R20.64] ;  /* 0x0000000414147981 */ /* 0x000f22000c1e1b00 */
[----:B--2---:R-:W-:-:S03]  /*03e0*/  DFMA R14, R16, R14, R18 ;  /* 0x0000000e100e722b */ /* 0x004fc60000000012 */
[----:B------:R-:W2:Y:S04]  /*03f0*/  LDG.E.64 R16, desc[UR4][R8.64+0x10] ;  /* 0x0000100408107981 */ /* 0x000ea8000c1e1b00 */
[----:B------:R-:W2:Y:S01]  /*0400*/  LDG.E.64 R18, desc[UR4][R24.64] ;  /* 0x0000000418127981 */ /* 0x000ea2000c1e1b00 */
[----:B------:R-:W-:Y:S01]  /*0410*/  VIADD R26, R26, 0x8 ;  /* 0x000000081a1a7836 */ /* 0x000fe20000000000 */
[----:B---3--:R-:W-:-:S04]  /*0420*/  DFMA R10, R10, R12, R14 ;  /* 0x0000000c0a0a722b */ /* 0x008fc8000000000e */
[----:B------:R-:W-:Y:S01]  /*0430*/  ISETP.NE.AND P1, PT, R26, RZ, PT ;  /* 0x000000ff1a00720c */ /* 0x000fe20003f25270 */
[----:B------:R-:W-:-:S03]  /*0440*/  IMAD R27, R0, 0x8, R27 ;  /* 0x00000008001b7824 */ /* 0x000fc600078e021b */
[----:B--2---:R-:W-:Y:S01]  /*0450*/  DFMA R18, R16, R18, R10 ;  /* 0x000000121012722b */ /* 0x004fe2000000000a */
[----:B------:R-:W-:-:S07]  /*0460*/  IADD3 R10, P2, PT, R8, 0x40, RZ ;  /* 0x00000040080a7810 */ /* 0x000fce0007f5e0ff */
[----:B----4-:R-:W-:Y:S01]  /*0470*/  DFMA R18, R22, R20, R18 ;  /* 0x000000141612722b */ /* 0x010fe20000000012 */
[----:B------:R-:W-:Y:S01]  /*0480*/  IMAD.X R11, RZ, RZ, R9, P2 ;  /* 0x000000ffff0b7224 */ /* 0x000fe200010e0609 */
[----:B------:R-:W-:Y:S09]  /*0490*/  @P1 BRA `(.L_x_10) ;  /* 0xfffffffc005c1947 */ /* 0x000ff2000383ffff */
.L_x_9:
[----:B------:R-:W-:Y:S05]  /*04a0*/  @!P0 BRA `(.L_x_8) ;  /* 0x0000000000fc8947 */ /* 0x000fea0003800000 */
[----:B------:R-:W-:Y:S02]  /*04b0*/  ISETP.GE.U32.AND P0, PT, R4, 0x4, PT ;  /* 0x000000040400780c */ /* 0x000fe40003f06070 */
[----:B------:R-:W-:-:S04]  /*04c0*/  LOP3.LUT R26, R2, 0x3, RZ, 0xc0, !PT ;  /* 0x00000003021a7812 */ /* 0x000fc800078ec0ff */
[----:B------:R-:W-:-:S07]  /*04d0*/  ISETP.NE.AND P1, PT, R26, RZ, PT ;  /* 0x000000ff1a00720c */ /* 0x000fce0003f25270 */
[----:B------:R-:W-:Y:S06]  /*04e0*/  @!P0 BRA `(.L_x_11) ;  /* 0x00000000006c8947 */ /* 0x000fec0003800000 */
[----:B------:R-:W0:Y:S01]  /*04f0*/  LDC.64 R24, c[0x0][0x380] ;  /* 0x0000e000ff187b82 */ /* 0x000e220000000a00 */
[----:B------:R-:W1:Y:S01]  /*0500*/  LDCU.64 UR6, c[0x0][0x380] ;  /* 0x00007000ff0677ac */ /* 0x000e620008000a00 */
[C---:B------:R-:W-:Y:S01]  /*0510*/  IMAD.IADD R9, R6.reuse, 0x1, R7 ;  /* 0x0000000106097824 */ /* 0x040fe200078e0207 */
[----:B------:R-:W-:Y:S01]  /*0520*/  IADD3 R4, P0, PT, R6, R7, RZ ;  /* 0x0000000706047210 */ /* 0x000fe20007f1e0ff */
[----:B------:R-:W-:-:S04]  /*0530*/  IMAD R13, R7, R0, R5 ;  /* 0x00000000070d7224 */ /* 0x000fc800078e0205 */
[----:B------:R-:W2:Y:S01]  /*0540*/  LDC.64 R10, c[0x0][0x388] ;  /* 0x0000e200ff0a7b82 */ /* 0x000ea20000000a00 */
[----:B0-----:R-:W-:-:S06]  /*0550*/  IMAD.WIDE.U32 R24, R9, 0x8, R24 ;  /* 0x0000000809187825 */ /* 0x001fcc00078e0018 */
[----:B------:R-:W3:Y:S01]  /*0560*/  LDG.E.64 R24, desc[UR4][R24.64] ;  /* 0x0000000418187981 */ /* 0x000ee2000c1e1b00 */
[----:B--2---:R-:W-:-:S04]  /*0570*/  IMAD.WIDE R10, R13, 0x8, R10 ;  /* 0x000000080d0a7825 */ /* 0x004fc800078e020a */
[----:B------:R-:W-:Y:S01]  /*0580*/  IMAD.X R13, RZ, RZ, RZ, P0 ;  /* 0x000000ffff0d7224 */ /* 0x000fe200000e06ff */
[----:B-1----:R-:W-:Y:S01]  /*0590*/  LEA R28, P0, R4, UR6, 0x3 ;  /* 0x00000006041c7c11 */ /* 0x002fe2000f8018ff */
[----:B------:R-:W3:Y:S01]  /*05a0*/  LDG.E.64 R8, desc[UR4][R10.64] ;  /* 0x000000040a087981 */ /* 0x000ee2000c1e1b00 */
[----:B------:R-:W-:Y:S02]  /*05b0*/  IMAD.WIDE R14, R0, 0x8, R10 ;  /* 0x00000008000e7825 */ /* 0x000fe400078e020a */
[----:B------:R-:W-:-:S05]  /*05c0*/  LEA.HI.X R29, R4, UR7, R13, 0x3, P0 ;  /* 0x00000007041d7c11 */ /* 0x000fca00080f1c0d */
[----:B------:R-:W2:Y:S01]  /*05d0*/  LDG.E.64 R12, desc[UR4][R28.64+0x8] ;  /* 0x000008041c0c7981 */ /* 0x000ea2000c1e1b00 */
[----:B------:R-:W-:-:S03]  /*05e0*/  IMAD.WIDE R20, R0, 0x8, R14 ;  /* 0x0000000800147825 */ /* 0x000fc600078e020e */
[----:B------:R-:W2:Y:S04]  /*05f0*/  LDG.E.64 R10, desc[UR4][R14.64] ;  /* 0x000000040e0a7981 */ /* 0x000ea8000c1e1b00 */
[----:B------:R-:W4:Y:S01]  /*0600*/  LDG.E.64 R16, desc[UR4][R20.64] ;  /* 0x0000000414107981 */ /* 0x000f22000c1e1b00 */
[----:B------:R-:W-:-:S03]  /*0610*/  IMAD.WIDE R22, R0, 0x8, R20 ;  /* 0x0000000800167825 */ /* 0x000fc600078e0214 */
[----:B------:R-:W4:Y:S04]  /*0620*/  LDG.E.64 R14, desc[UR4][R28.64+0x10] ;  /* 0x000010041c0e7981 */ /* 0x000f28000c1e1b00 */
[----:B------:R-:W5:Y:S04]  /*0630*/  LDG.E.64 R20, desc[UR4][R28.64+0x18] ;  /* 0x000018041c147981 */ /* 0x000f68000c1e1b00 */
[----:B------:R-:W5:Y:S01]  /*0640*/  LDG.E.64 R22, desc[UR4][R22.64] ;  /* 0x0000000416167981 */ /* 0x000f62000c1e1b00 */
[----:B------:R-:W-:Y:S01]  /*0650*/  IADD3 R7, PT, PT, R7, 0x4, RZ ;  /* 0x0000000407077810 */ /* 0x000fe20007ffe0ff */
[----:B---3--:R-:W-:-:S08]  /*0660*/  DFMA R8, R24, R8, R18 ;  /* 0x000000081808722b */ /* 0x008fd00000000012 */
[----:B--2---:R-:W-:-:S08]  /*0670*/  DFMA R8, R12, R10, R8 ;  /* 0x0000000a0c08722b */ /* 0x004fd00000000008 */
[----:B----4-:R-:W-:-:S08]  /*0680*/  DFMA R8, R14, R16, R8 ;  /* 0x000000100e08722b */ /* 0x010fd00000000008 */
[----:B-----5:R-:W-:-:S11]  /*0690*/  DFMA R18, R20, R22, R8 ;  /* 0x000000161412722b */ /* 0x020fd60000000008 */
.L_x_11:
[----:B------:R-:W-:Y:S05]  /*06a0*/  @!P1 BRA `(.L_x_8) ;  /* 0x00000000007c9947 */ /* 0x000fea0003800000 */
[----:B------:R-:W-:Y:S01]  /*06b0*/  ISETP.NE.AND P0, PT, R26, 0x1, PT ;  /* 0x000000011a00780c */ /* 0x000fe20003f05270 */
[----:B------:R-:W0:Y:S01]  /*06c0*/  LDC.64 R12, c[0x0][0x380] ;  /* 0x0000e000ff0c7b82 */ /* 0x000e220000000a00 */
[----:B------:R-:W-:-:S04]  /*06d0*/  LOP3.LUT R2, R2, 0x1, RZ, 0xc0, !PT ;  /* 0x0000000102027812 */ /* 0x000fc800078ec0ff */
[----:B------:R-:W-:-:S03]  /*06e0*/  ISETP.NE.U32.AND P1, PT, R2, 0x1, PT ;  /* 0x000000010200780c */ /* 0x000fc60003f25070 */
[----:B------:R-:W1:Y:S04]  /*06f0*/  LDC.64 R20, c[0x0][0x388] ;  /* 0x0000e200ff147b82 */ /* 0x000e680000000a00 */
[C---:B------:R-:W-:Y:S01]  /*0700*/  @P0 IMAD.IADD R17, R6.reuse, 0x1, R7 ;  /* 0x0000000106110824 */ /* 0x040fe200078e0207 */
[----:B------:R-:W-:Y:S01]  /*0710*/  @P0 IADD3 R2, P2, PT, R6, R7, RZ ;  /* 0x0000000706020210 */ /* 0x000fe20007f5e0ff */
[C---:B------:R-:W-:Y:S02]  /*0720*/  @P0 IMAD R23, R7.reuse, R0, R5 ;  /* 0x0000000007170224 */ /* 0x040fe400078e0205 */
[----:B------:R-:W2:Y:S01]  /*0730*/  @P0 LDC.64 R8, c[0x0][0x380] ;  /* 0x0000e000ff080b82 */ /* 0x000ea20000000a00 */
[----:B------:R-:W-:Y:S02]  /*0740*/  @P0 VIADD R7, R7, 0x2 ;  /* 0x0000000207070836 */ /* 0x000fe40000000000 */
[----:B------:R-:W-:-:S05]  /*0750*/  @P0 IMAD.X R4, RZ, RZ, RZ, P2 ;  /* 0x000000ffff040224 */ /* 0x000fca00010e06ff */
[----:B------:R-:W3:Y:S01]  /*0760*/  LDC.64 R14, c[0x0][0x380] ;  /* 0x0000e000ff0e7b82 */ /* 0x000ee20000000a00 */
[----:B0-----:R-:W-:-:S06]  /*0770*/  @P0 IMAD.WIDE.U32 R16, R17, 0x8, R12 ;  /* 0x0000000811100825 */ /* 0x001fcc00078e000c */
[----:B------:R-:W4:Y:S01]  /*0780*/  @P0 LDG.E.64 R16, desc[UR4][R16.64] ;  /* 0x0000000410100981 */ /* 0x000f22000c1e1b00 */
[----:B------:R-:W0:Y:S01]  /*0790*/  LDC.64 R10, c[0x0][0x388] ;  /* 0x0000e200ff0a7b82 */ /* 0x000e220000000a00 */
[----:B-1----:R-:W-:-:S05]  /*07a0*/  @P0 IMAD.WIDE R20, R23, 0x8, R20 ;  /* 0x0000000817140825 */ /* 0x002fca00078e0214 */
[----:B------:R-:W4:Y:S01]  /*07b0*/  @P0 LDG.E.64 R12, desc[UR4][R20.64] ;  /* 0x00000004140c0981 */ /* 0x000f22000c1e1b00 */
[----:B--2---:R-:W-:Y:S01]  /*07c0*/  @P0 LEA R8, P2, R2, R8, 0x3 ;  /* 0x0000000802080211 */ /* 0x004fe200078418ff */
[----:B------:R-:W-:-:S03]  /*07d0*/  @P0 IMAD.WIDE R22, R0, 0x8, R20 ;  /* 0x0000000800160825 */ /* 0x000fc600078e0214 */
[----:B------:R-:W-:Y:S01]  /*07e0*/  @P0 LEA.HI.X R9, R2, R9, R4, 0x3, P2 ;  /* 0x0000000902090211 */ /* 0x000fe200010f1c04 */
[----:B------:R-:W-:Y:S02]  /*07f0*/  @!P1 IMAD.IADD R25, R6, 0x1, R7 ;  /* 0x0000000106199824 */ /* 0x000fe400078e0207 */
[----:B------:R-:W-:Y:S02]  /*0800*/  @!P1 IMAD R27, R7, R0, R5 ;  /* 0x00000000071b9224 */ /* 0x000fe400078e0205 */
[----:B------:R-:W2:Y:S01]  /*0810*/  @P0 LDG.E.64 R6, desc[UR4][R22.64] ;  /* 0x0000000416060981 */ /* 0x000ea2000c1e1b00 */
[----:B---3--:R-:W-:-:S03]  /*0820*/  @!P1 IMAD.WIDE.U32 R14, R25, 0x8, R14 ;  /* 0x00000008190e9825 */ /* 0x008fc600078e000e */
[----:B------:R-:W2:Y:S01]  /*0830*/  @P0 LDG.E.64 R8, desc[UR4][R8.64+0x8] ;  /* 0x0000080408080981 */ /* 0x000ea2000c1e1b00 */
[----:B0-----:R-:W-:-:S03]  /*0840*/  @!P1 IMAD.WIDE R10, R27, 0x8, R10 ;  /* 0x000000081b0a9825 */ /* 0x001fc600078e020a */
[----:B------:R-:W3:Y:S04]  /*0850*/  @!P1 LDG.E.64 R14, desc[UR4][R14.64] ;  /* 0x000000040e0e9981 */ /* 0x000ee8000c1e1b00 */
[----:B------:R-:W3:Y:S01]  /*0860*/  @!P1 LDG.E.64 R10, desc[UR4][R10.64] ;  /* 0x000000040a0a9981 */ /* 0x000ee2000c1e1b00 */
[----:B----4-:R-:W-:-:S08]  /*0870*/  @P0 DFMA R12, R16, R12, R18 ;  /* 0x0000000c100c022b */ /* 0x010fd00000000012 */
[----:B--2---:R-:W-:-:S08]  /*0880*/  @P0 DFMA R18, R8, R6, R12 ;  /* 0x000000060812022b */ /* 0x004fd0000000000c */
[----:B---3--:R-:W-:-:S11]  /*0890*/  @!P1 DFMA R18, R14, R10, R18 ;  /* 0x0000000a0e12922b */ /* 0x008fd60000000012 */
.L_x_8:
[-C--:B------:R-:W-:Y:S01]  /*08a0*/  IMAD R8, R0, R0.reuse, RZ ;  /* 0x0000000000087224 */ /* 0x080fe200078e02ff */
[----:B------:R-:W-:Y:S01]  /*08b0*/  BSSY.RECONVERGENT B0, `(.L_x_12) ;  /* 0x0000015000007945 */ /* 0x000fe20003800200 */
[----:B------:R-:W-:Y:S02]  /*08c0*/  IMAD.MOV.U32 R10, RZ, RZ, 0x1 ;  /* 0x00000001ff0a7424 */ /* 0x000fe400078e00ff */
[----:B------:R-:W-:Y:S02]  /*08d0*/  IMAD R0, R3, R0, R5 ;  /* 0x0000000003007224 */ /* 0x000fe400078e0205 */
[----:B------:R-:W0:Y:S08]  /*08e0*/  I2F.F64.U32 R8, R8 ;  /* 0x0000000800087312 */ /* 0x000e300000201800 */
[----:B0-----:R-:W0:Y:S02]  /*08f0*/  MUFU.RCP64H R11, R9 ;  /* 0x00000009000b7308 */ /* 0x001e240000001800 */
[----:B0-----:R-:W-:-:S08]  /*0900*/  DFMA R6, -R8, R10, 1 ;  /* 0x3ff000000806742b */ /* 0x001fd0000000010a */
[----:B------:R-:W-:Y:S02]  /*0910*/  DFMA R12, R6, R6, R6 ;  /* 0x00000006060c722b */ /* 0x000fe40000000006 */
[----:B------:R-:W0:Y:S06]  /*0920*/  I2F.F64 R6, R0 ;  /* 0x0000000000067312 */ /* 0x000e2c0000201c00 */
[----:B------:R-:W-:-:S08]  /*0930*/  DFMA R12, R10, R12, R10 ;  /* 0x0000000c0a0c722b */ /* 0x000fd0000000000a */
[----:B------:R-:W-:Y:S02]  /*0940*/  DFMA R2, -R8, R12, 1 ;  /* 0x3ff000000802742b */ /* 0x000fe4000000010c */
[----:B0-----:R-:W-:-:S06]  /*0950*/  DADD R6, R6, R18 ;  /* 0x0000000006067229 */ /* 0x001fcc0000000012 */
[----:B------:R-:W-:-:S04]  /*0960*/  DFMA R2, R12, R2, R12 ;  /* 0x000000020c02722b */ /* 0x000fc8000000000c */
[----:B------:R-:W-:-:S04]  /*0970*/  FSETP.GEU.AND P1, PT, |R7|, 6.5827683646048100446e-37, PT ;  /* 0x036000000700780b */ /* 0x000fc80003f2e200 */
[----:B------:R-:W-:-:S08]  /*0980*/  DMUL R4, R6, R2 ;  /* 0x0000000206047228 */ /* 0x000fd00000000000 */
[----:B------:R-:W-:-:S08]  /*0990*/  DFMA R10, -R8, R4, R6 ;  /* 0x00000004080a722b */ /* 0x000fd00000000106 */
[----:B------:R-:W-:-:S10]  /*09a0*/  DFMA R2, R2, R10, R4 ;  /* 0x0000000a0202722b */ /* 0x000fd40000000004 */
[----:B------:R-:W-:-:S05]  /*09b0*/  FFMA R4, RZ, R9, R3 ;  /* 0x00000009ff047223 */ /* 0x000fca0000000003 */
[----:B------:R-:W-:-:S13]  /*09c0*/  FSETP.GT.AND P0, PT, |R4|, 1.469367938527859385e-39, PT ;  /* 0x001000000400780b */ /* 0x000fda0003f04200 */
[----:B------:R-:W-:Y:S05]  /*09d0*/  @P0 BRA P1, `(.L_x_13) ;  /* 0x0000000000080947 */ /* 0x000fea0000800000 */
[----:B------:R-:W-:-:S07]  /*09e0*/  MOV R10, 0xa00 ;  /* 0x00000a00000a7802 */ /* 0x000fce0000000f00 */
[----:B------:R-:W-:Y:S05]  /*09f0*/  CALL.REL.NOINC `($__internal_1_$__cuda_sm20_div_rn_f64_full) ;  /* 0x0000000000247944 */ /* 0x000fea0003c00000 */
.L_x_13:
[----:B------:R-:W-:Y:S05]  /*0a00*/  BSYNC.RECONVERGENT B0 ;  /* 0x0000000000007941 */ /* 0x000fea0003800200 */
.L_x_12:
[----:B------:R-:W0:Y:S01]  /*0a10*/  LDCU UR6, c[0x0][0x398] ;  /* 0x00007300ff0677ac */ /* 0x000e220008000800 */
[----:B------:R-:W1:Y:S01]  /*0a20*/  LDC.64 R6, c[0x0][0x390] ;  /* 0x0000e400ff067b82 */ /* 0x000e620000000a00 */
[----:B0-----:R-:W0:Y:S02]  /*0a30*/  I2F.F64.U32 R4, UR6 ;  /* 0x0000000600047d12 */ /* 0x001e240008201800 */
[----:B0-----:R-:W-:Y:S01]  /*0a40*/  DMUL R4, R4, R2 ;  /* 0x0000000204047228 */ /* 0x001fe20000000000 */
[----:B-1----:R-:W-:-:S07]  /*0a50*/  IMAD.WIDE R2, R0, 0x8, R6 ;  /* 0x0000000800027825 */ /* 0x002fce00078e0206 */
[----:B------:R-:W-:-:S07]  /*0a60*/  DFMA R4, R4, 1.5, R18 ;  /* 0x3ff800000404782b */ /* 0x000fce0000000012 */
[----:B------:R-:W-:Y:S01]  /*0a70*/  STG.E.64 desc[UR4][R2.64], R4 ;  /* 0x0000000402007986 */ /* 0x000fe2000c101b04 */
[----:B------:R-:W-:Y:S05]  /*0a80*/  EXIT ;  /* 0x000000000000794d */ /* 0x000fea0003800000 */
        .weak           $__internal_1_$__cuda_sm20_div_rn_f64_full
        .type           $__internal_1_$__cuda_sm20_div_rn_f64_full,@function
        .size           $__internal_1_$__cuda_sm20_div_rn_f64_full,(.L_x_21 - $__internal_1_$__cuda_sm20_div_rn_f64_full)
$__internal_1_$__cuda_sm20_div_rn_f64_full:
[C---:B------:R-:W-:Y:S01]  /*0a90*/  FSETP.GEU.AND P0, PT, |R9|.reuse, 1.469367938527859385e-39, PT ;  /* 0x001000000900780b */ /* 0x040fe20003f0e200 */
[--C-:B------:R-:W-:Y:S01]  /*0aa0*/  IMAD.MOV.U32 R4, RZ, RZ, R8.reuse ;  /* 0x000000ffff047224 */ /* 0x100fe200078e0008 */
[----:B------:R-:W-:Y:S01]  /*0ab0*/  LOP3.LUT R2, R9, 0x800fffff, RZ, 0xc0, !PT ;  /* 0x800fffff09027812 */ /* 0x000fe200078ec0ff */
[----:B------:R-:W-:Y:S01]  /*0ac0*/  IMAD.MOV.U32 R5, RZ, RZ, R9 ;  /* 0x000000ffff057224 */ /* 0x000fe200078e0009 */
[C---:B------:R-:W-:Y:S01]  /*0ad0*/  FSETP.GEU.AND P2, PT, |R7|.reuse, 1.469367938527859385e-39, PT ;  /* 0x001000000700780b */ /* 0x040fe20003f4e200 */
[----:B------:R-:W-:Y:S01]  /*0ae0*/  BSSY.RECONVERGENT B1, `(.L_x_14) ;  /* 0x0000055000017945 */ /* 0x000fe20003800200 */
[----:B------:R-:W-:Y:S01]  /*0af0*/  LOP3.LUT R3, R2, 0x3ff00000, RZ, 0xfc, !PT ;  /* 0x3ff0000002037812 */ /* 0x000fe200078efcff */
[----:B------:R-:W-:Y:S01]  /*0b00*/  IMAD.MOV.U32 R2, RZ, RZ, R8 ;  /* 0x000000ffff027224 */ /* 0x000fe200078e0008 */
[----:B------:R-:W-:Y:S02]  /*0b10*/  MOV R16, 0x1 ;  /* 0x0000000100107802 */ /* 0x000fe40000000f00 */
[----:B------:R-:W-:-:S02]  /*0b20*/  LOP3.LUT R11, R7, 0x7ff00000, RZ, 0xc0, !PT ;  /* 0x7ff00000070b7812 */ /* 0x000fc400078ec0ff */
[----:B------:R-:W-:Y:S01]  /*0b30*/  LOP3.LUT R14, R9, 0x7ff00000, RZ, 0xc0, !PT ;  /* 0x7ff00000090e7812 */ /* 0x000fe200078ec0ff */
[----:B------:R-:W-:-:S03]  /*0b40*/  @!P0 DMUL R2, R4, 8.98846567431157953865e+307 ;  /* 0x7fe0000004028828 */ /* 0x000fc60000000000 */
[----:B------:R-:W-:Y:S02]  /*0b50*/  ISETP.GE.U32.AND P1, PT, R11, R14, PT ;  /* 0x0000000e0b00720c */ /* 0x000fe40003f26070 */
[----:B------:R-:W-:Y:S01]  /*0b60*/  @!P2 LOP3.LUT R8, R5, 0x7ff00000, RZ, 0xc0, !PT ;  /* 0x7ff000000508a812 */ /* 0x000fe200078ec0ff */
[----:B------:R-:W0:Y:S03]  /*0b70*/  MUFU.RCP64H R17, R3 ;  /* 0x0000000300117308 */ /* 0x000e260000001800 */
[----:B------:R-:W-:Y:S01]  /*0b80*/  @!P2 ISETP.GE.U32.AND P3, PT, R11, R8, PT ;  /* 0x000000080b00a20c */ /* 0x000fe20003f66070 */
[----:B------:R-:W-:Y:S01]  /*0b90*/  IMAD.MOV.U32 R8, RZ, RZ, R6 ;  /* 0x000000ffff087224 */ /* 0x000fe200078e0006 */
[----:B0-----:R-:W-:-:S08]  /*0ba0*/  DFMA R12, R16, -R2, 1 ;  /* 0x3ff00000100c742b */ /* 0x001fd00000000802 */
[----:B------:R-:W-:Y:S01]  /*0bb0*/  DFMA R20, R12, R12, R12 ;  /* 0x0000000c0c14722b */ /* 0x000fe2000000000c */
[----:B------:R-:W-:-:S05]  /*0bc0*/  IMAD.MOV.U32 R12, RZ, RZ, 0x1ca00000 ;  /* 0x1ca00000ff0c7424 */ /* 0x000fca00078e00ff */
[C---:B------:R-:W-:Y:S02]  /*0bd0*/  @!P2 SEL R13, R12.reuse, 0x63400000, !P3 ;  /* 0x634000000c0da807 */ /* 0x040fe40005800000 */
[----:B------:R-:W-:Y:S01]  /*0be0*/  DFMA R16, R16, R20, R16 ;  /* 0x000000141010722b */ /* 0x000fe20000000010 */
[----:B------:R-:W-:Y:S01]  /*0bf0*/  SEL R9, R12, 0x63400000, !P1 ;  /* 0x634000000c097807 */ /* 0x000fe20004800000 */
[----:B------:R-:W-:Y:S01]  /*0c00*/  @!P2 IMAD.MOV.U32 R20, RZ, RZ, RZ ;  /* 0x000000ffff14a224 */ /* 0x000fe200078e00ff */
[--C-:B------:R-:W-:Y:S02]  /*0c10*/  @!P2 LOP3.LUT R13, R13, 0x80000000, R7.reuse, 0xf8, !PT ;  /* 0x800000000d0da812 */ /* 0x100fe400078ef807 */
[----:B------:R-:W-:Y:S02]  /*0c20*/  LOP3.LUT R9, R9, 0x800fffff, R7, 0xf8, !PT ;  /* 0x800fffff09097812 */ /* 0x000fe400078ef807 */
[----:B------:R-:W-:Y:S01]  /*0c30*/  @!P2 LOP3.LUT R21, R13, 0x100000, RZ, 0xfc, !PT ;  /* 0x001000000d15a812 */ /* 0x000fe200078efcff */
[----:B------:R-:W-:-:S05]  /*0c40*/  DFMA R22, R16, -R2, 1 ;  /* 0x3ff000001016742b */ /* 0x000fca0000000802 */
[----:B------:R-:W-:-:S03]  /*0c50*/  @!P2 DFMA R8, R8, 2, -R20 ;  /* 0x400000000808a82b */ /* 0x000fc60000000814 */
[----:B------:R-:W-:Y:S01]  /*0c60*/  DFMA R16, R16, R22, R16 ;  /* 0x000000161010722b */ /* 0x000fe20000000010 */
[----:B------:R-:W-:Y:S02]  /*0c70*/  IMAD.MOV.U32 R23, RZ, RZ, R11 ;  /* 0x000000ffff177224 */ /* 0x000fe400078e000b */
[----:B------:R-:W-:Y:S01]  /*0c80*/  IMAD.MOV.U32 R22, RZ, RZ, R14 ;  /* 0x000000ffff167224 */ /* 0x000fe200078e000e */
[----:B------:R-:W-:-:S03]  /*0c90*/  @!P0 LOP3.LUT R22, R3, 0x7ff00000, RZ, 0xc0, !PT ;  /* 0x7ff0000003168812 */ /* 0x000fc600078ec0ff */
[----:B------:R-:W-:Y:S01]  /*0ca0*/  @!P2 LOP3.LUT R23, R9, 0x7ff00000, RZ, 0xc0, !PT ;  /* 0x7ff000000917a812 */ /* 0x000fe200078ec0ff */
[----:B------:R-:W-:Y:S01]  /*0cb0*/  DMUL R20, R16, R8 ;  /* 0x0000000810147228 */ /* 0x000fe20000000000 */
[----:B------:R-:W-:-:S03]  /*0cc0*/  VIADD R24, R22, 0xffffffff ;  /* 0xffffffff16187836 */ /* 0x000fc60000000000 */
[----:B------:R-:W-:-:S04]  /*0cd0*/  VIADD R13, R23, 0xffffffff ;  /* 0xffffffff170d7836 */ /* 0x000fc80000000000 */
        /* <DEDUP_REMOVED lines=11> */
[----:B------:R-:W-:-:S03]  /*0d90*/  IMAD.MOV.U32 R6, RZ, RZ, RZ ;  /* 0x000000ffff067224 */ /* 0x000fc600078e00ff */
[----:B------:R-:W-:-:S06]  /*0da0*/  IADD3 R7, PT, PT, R11, 0x7fe00000, RZ ;  /* 0x7fe000000b077810 */ /* 0x000fcc0007ffe0ff */
        /* <DEDUP_REMOVED lines=19> */
.L_x_15:
        /* <DEDUP_REMOVED lines=12> */
[----:B------:R-:W-:Y:S01]  /*0fa0*/  @!P0 IMAD.MOV.U32 R12, RZ, RZ, RZ ;  /* 0x000000ffff0c8224 */ /* 0x000fe200078e00ff */
[----:B------:R-:W-:-:S03]  /*0fb0*/  @P0 MOV R12, RZ ;  /* 0x000000ff000c0202 */ /* 0x000fc60000000f00 */
[----:B------:R-:W-:Y:S01]  /*0fc0*/  @P0 IMAD.MOV.U32 R13, RZ, RZ, R2 ;  /* 0x000000ffff0d0224 */ /* 0x000fe200078e0002 */
[----:B------:R-:W-:Y:S06]  /*0fd0*/  BRA `(.L_x_16) ;  /* 0x0000000000147947 */ /* 0x000fec0003800000 */
.L_x_18:
[----:B------:R-:W-:Y:S01]  /*0fe0*/  LOP3.LUT R13, R5, 0x80000, RZ, 0xfc, !PT ;  /* 0x00080000050d7812 */ /* 0x000fe200078efcff */
[----:B------:R-:W-:Y:S01]  /*0ff0*/  IMAD.MOV.U32 R12, RZ, RZ, R4 ;  /* 0x000000ffff0c7224 */ /* 0x000fe200078e0004 */
[----:B------:R-:W-:Y:S06]  /*1000*/  BRA `(.L_x_16) ;  /* 0x0000000000087947 */ /* 0x000fec0003800000 */
.L_x_17:
[----:B------:R-:W-:Y:S01]  /*1010*/  LOP3.LUT R13, R7, 0x80000, RZ, 0xfc, !PT ;  /* 0x00080000070d7812 */ /* 0x000fe200078efcff */
[----:B------:R-:W-:-:S07]  /*1020*/  IMAD.MOV.U32 R12, RZ, RZ, R6 ;  /* 0x000000ffff0c7224 */ /* 0x000fce00078e0006 */
.L_x_16:
[----:B------:R-:W-:Y:S05]  /*1030*/  BSYNC.RECONVERGENT B1 ;  /* 0x0000000000017941 */ /* 0x000fea0003800200 */
.L_x_14:
[----:B------:R-:W-:Y:S02]  /*1040*/  IMAD.MOV.U32 R11, RZ, RZ, 0x0 ;  /* 0x00000000ff0b7424 */ /* 0x000fe400078e00ff */
[----:B------:R-:W-:Y:S02]  /*1050*/  IMAD.MOV.U32 R2, RZ, RZ, R12 ;  /* 0x000000ffff027224 */ /* 0x000fe400078e000c */
[----:B------:R-:W-:Y:S01]  /*1060*/  IMAD.MOV.U32 R3, RZ, RZ, R13 ;  /* 0x000000ffff037224 */ /* 0x000fe200078e000d */
[----:B------:R-:W-:Y:S06]  /*1070*/  RET.REL.NODEC R10 `(_Z14MatrixMultiplyPdS_S_ii) ;  /* 0xffffffec0ae07950 */ /* 0x000fec0003c3ffff */
.L_x_19:
        /* <DEDUP_REMOVED lines=16> */
.L_x_21:


//--------------------- .nv.global.init           --------------------------
	.section	.nv.global.init,"aw",@progbits
	.align	4
.nv.global.init:
	.type		mrg32k3aM1SubSeq,@object
	.size		mrg32k3aM1SubSeq,(mrg32k3aM2SubSeq - mrg32k3aM1SubSeq)
mrg32k3aM1SubSeq:
        /*0000*/ 	.byte	0x0b, 0xcc, 0xee, 0x04, 0x73, 0x29, 0x8b, 0x6f, 0xf6, 0x53, 0x03, 0xf6, 0x23, 0xf6, 0xea, 0xda
        /* <DEDUP_REMOVED lines=125> */
	.type		mrg32k3aM2SubSeq,@object
	.size		mrg32k3aM2SubSeq,(mrg32k3aM1 - mrg32k3aM2SubSeq)
mrg32k3aM2SubSeq:
        /* <DEDUP_REMOVED lines=126> */
	.type		mrg32k3aM1,@object
	.size		mrg32k3aM1,(mrg32k3aM1Seq - mrg32k3aM1)
mrg32k3aM1:
        /* <DEDUP_REMOVED lines=144> */
	.type		mrg32k3aM1Seq,@object
	.size		mrg32k3aM1Seq,(mrg32k3aM2 - mrg32k3aM1Seq)
mrg32k3aM1Seq:
        /* <DEDUP_REMOVED lines=144> */
	.type		mrg32k3aM2,@object
	.size		mrg32k3aM2,(mrg32k3aM2Seq - mrg32k3aM2)
mrg32k3aM2:
        /* <DEDUP_REMOVED lines=144> */
	.type		mrg32k3aM2Seq,@object
	.size		mrg32k3aM2Seq,(precalc_xorwow_matrix - mrg32k3aM2Seq)
mrg32k3aM2Seq:
        /* <DEDUP_REMOVED lines=144> */
	.type		precalc_xorwow_matrix,@object
	.size		precalc_xorwow_matrix,(precalc_xorwow_offset_matrix - precalc_xorwow_matrix)
precalc_xorwow_matrix:
        /* <DEDUP_REMOVED lines=6400> */
	.type		precalc_xorwow_offset_matrix,@object
	.size		precalc_xorwow_offset_matrix,(.L_1 - precalc_xorwow_offset_matrix)
precalc_xorwow_offset_matrix:
        /* <DEDUP_REMOVED lines=6400> */
.L_1:


//--------------------- .nv.shared.reserved.0     --------------------------
	.section	.nv.shared.reserved.0,"aw",@nobits
	.weak		__nv_reservedSMEM_offset_0_alias
	.size		__nv_reservedSMEM_offset_0_alias, 0, 64
	.other		__nv_reservedSMEM_offset_0_alias,@"STO_CUDA_RESERVED_SHARED STV_DEFAULT"
__nv_reservedSMEM_offset_0_alias:
	.zero		0
	.zero		64


//--------------------- .nv.constant0._Z20GenerateRandomMatrixPdiiy --------------------------
	.section	.nv.constant0._Z20GenerateRandomMatrixPdiiy,"a",@progbits
	.sectionflags	@""
	.align	4
.nv.constant0._Z20GenerateRandomMatrixPdiiy:
	.zero		920


//--------------------- .nv.constant0._Z14MatrixMultiplyPdS_S_ii --------------------------
	.section	.nv.constant0._Z14MatrixMultiplyPdS_S_ii,"a",@progbits
	.sectionflags	@""
	.align	4
.nv.constant0._Z14MatrixMultiplyPdS_S_ii:
	.zero		928


//--------------------- SYMBOLS --------------------------

	.type		.nv.reservedSmem.offset0,@object
	.size		.nv.reservedSmem.offset0,0x4
